// auto-generated by cutlass_sweep.gemm — config: {"arch": "sm_90", "cluster_m": 1, "cluster_n": 1, "dtype": "fp16", "dtype_b": "fp16", "layout": "nt", "stages": 0, "tile_k": 16, "tile_m": 192, "tile_n": 160}
#include "cutlass/cutlass.h"
#include "cutlass/gemm/collective/collective_builder.hpp"
#include "cutlass/gemm/device/gemm_universal_adapter.h"
#include "cutlass/gemm/kernel/gemm_universal.hpp"
#include "cutlass/epilogue/collective/collective_builder.hpp"

using ElemA = cutlass::half_t;
using ElemB = cutlass::half_t;
using ElemCD = cutlass::half_t;
using Acc  = float;
using TileShape    = cute::Shape<cute::_192, cute::_160, cute::_16>;
using ClusterShape = cute::Shape<cute::_1, cute::_1, cute::_1>;

using CollectiveEpilogue = typename cutlass::epilogue::collective::CollectiveBuilder<
    cutlass::arch::Sm90, cutlass::arch::OpClassTensorOp,
    TileShape, ClusterShape,
    cutlass::epilogue::collective::EpilogueTileAuto,
    Acc, Acc,
    ElemCD, cutlass::layout::RowMajor, 128 / cutlass::sizeof_bits<ElemCD>::value,
    ElemCD, cutlass::layout::RowMajor, 128 / cutlass::sizeof_bits<ElemCD>::value,
    cutlass::epilogue::collective::EpilogueScheduleAuto
  >::CollectiveOp;

using CollectiveMainloop = typename cutlass::gemm::collective::CollectiveBuilder<
    cutlass::arch::Sm90, cutlass::arch::OpClassTensorOp,
    ElemA, cutlass::layout::RowMajor, 128 / cutlass::sizeof_bits<ElemA>::value,
    ElemB, cutlass::layout::ColumnMajor, 128 / cutlass::sizeof_bits<ElemB>::value,
    Acc,
    TileShape, ClusterShape,
    cutlass::gemm::collective::StageCountAutoCarveout<static_cast<int>(sizeof(typename CollectiveEpilogue::SharedStorage))>,
    cutlass::gemm::collective::KernelScheduleAuto
  >::CollectiveOp;

using GemmKernel = cutlass::gemm::kernel::GemmUniversal<
    cute::Shape<int,int,int,int>,
    CollectiveMainloop,
    CollectiveEpilogue
>;
using Gemm = cutlass::gemm::device::GemmUniversalAdapter<GemmKernel>;

// Force the device kernel symbol into the cubin without needing a host main.
auto* _anchor = &cutlass::device_kernel<GemmKernel>;


// ===== COMPILED SASS (sm_90a) =====

	.target	sm_90a

	.elftype	@"ET_EXEC"


//--------------------- .note.nv.tkinfo           --------------------------
	.section	.note.nv.tkinfo,"",@"SHT_NOTE"
	.sectionflags	@"SHF_NOTE_NV_TKINFO"
	.tkinfo
        /*0018*/ 	.word	0x00000002
        /*0030*/ 	.string	""
        /*0030*/ 	.string	"ptxas"
        /*0030*/ 	.string	"Cuda compilation tools, release 13.0, V13.0.88"
        /*0030*/ 	.string	"Build cuda_13.0.r13.0/compiler.36424714_0"
        /*0030*/ 	.string	"-arch sm_90a -m 64 "



//--------------------- .note.nv.cuinfo           --------------------------
	.section	.note.nv.cuinfo,"",@"SHT_NOTE"
	.sectionflags	@"SHF_NOTE_NV_CUINFO"
        /*0018*/ 	.short	0x0002
        /*001a*/ 	.short	0x005a
        /*001c*/ 	.short	0x0082
	.zero		2


//--------------------- .nv.info                  --------------------------
	.section	.nv.info,"",@"SHT_CUDA_INFO"
	.align	4


	//----- nvinfo : EIATTR_REGCOUNT
	.align		4
        /*0000*/ 	.byte	0x04, 0x2f
        /*0002*/ 	.short	(.L_15 - .L_14)
	.align		4
.L_14:
        /*0004*/ 	.word	index@(_ZN7cutlass13device_kernelINS_4gemm6kernel13GemmUniversalIN4cute5tupleIJiiiiEEENS1_10collective13CollectiveMmaINS1_34MainloopSm90TmaGmmaWarpSpecializedILi20ENS5_IJNS4_1CILi1EEESB_SB_EEENS1_35KernelTmaWarpSpecializedCooperativeEEENS5_IJNSA_ILi192EEENSA_ILi160EEENSA_ILi16EEEEEENS_6half_tENS5_IJlSB_lEEESJ_SK_NS4_8TiledMMAINS4_8MMA_AtomIJNS4_4SM904GMMA25MMA_64x32x16_F32F16F16_SSILNSO_5MajorE0ELSQ_0ELNSO_7ScaleInE1ELSR_1EEEEEENS4_6LayoutINS5_IJNSA_ILi2EEESB_SB_EEENS5_IJSB_NSA_ILi0EEESX_EEEEENS5_IJNS4_10UnderscoreES10_S10_EEEEENS4_13SM90_TMA_LOADENS4_14ComposedLayoutINS4_7SwizzleILi1ELi4ELi3EEENS4_18smem_ptr_flag_bitsILi16EEENSU_INS5_IJNSA_ILi8EEESH_EEENS5_IJSH_SB_EEEEEEEvNS4_8identityES13_S1D_vS1E_EENS_8epilogue10collective6detail29Sm90TmaWarpSpecializedAdapterINS1H_15DefaultEpilogueISJ_SK_SK_NS1G_6thread17LinearCombinationISJ_Li1EffLNS1L_9ScaleType4KindE0ELNS_15FloatRoundStyleE2ESJ_EENS1_15EpilogueDefaultEEEEEvvEEEEvNT_6ParamsE)
        /*0008*/ 	.word	0x000000a8


	//----- nvinfo : EIATTR_FRAME_SIZE
	.align		4
.L_15:
        /*000c*/ 	.byte	0x04, 0x11
        /*000e*/ 	.short	(.L_17 - .L_16)
	.align		4
.L_16:
        /*0010*/ 	.word	index@(_ZN7cutlass13device_kernelINS_4gemm6kernel13GemmUniversalIN4cute5tupleIJiiiiEEENS1_10collective13CollectiveMmaINS1_34MainloopSm90TmaGmmaWarpSpecializedILi20ENS5_IJNS4_1CILi1EEESB_SB_EEENS1_35KernelTmaWarpSpecializedCooperativeEEENS5_IJNSA_ILi192EEENSA_ILi160EEENSA_ILi16EEEEEENS_6half_tENS5_IJlSB_lEEESJ_SK_NS4_8TiledMMAINS4_8MMA_AtomIJNS4_4SM904GMMA25MMA_64x32x16_F32F16F16_SSILNSO_5MajorE0ELSQ_0ELNSO_7ScaleInE1ELSR_1EEEEEENS4_6LayoutINS5_IJNSA_ILi2EEESB_SB_EEENS5_IJSB_NSA_ILi0EEESX_EEEEENS5_IJNS4_10UnderscoreES10_S10_EEEEENS4_13SM90_TMA_LOADENS4_14ComposedLayoutINS4_7SwizzleILi1ELi4ELi3EEENS4_18smem_ptr_flag_bitsILi16EEENSU_INS5_IJNSA_ILi8EEESH_EEENS5_IJSH_SB_EEEEEEEvNS4_8identityES13_S1D_vS1E_EENS_8epilogue10collective6detail29Sm90TmaWarpSpecializedAdapterINS1H_15DefaultEpilogueISJ_SK_SK_NS1G_6thread17LinearCombinationISJ_Li1EffLNS1L_9ScaleType4KindE0ELNS_15FloatRoundStyleE2ESJ_EENS1_15EpilogueDefaultEEEEEvvEEEEvNT_6ParamsE)
        /*0014*/ 	.word	0x00000000


	//----- nvinfo : EIATTR_MIN_STACK_SIZE
	.align		4
.L_17:
        /*0018*/ 	.byte	0x04, 0x12
        /*001a*/ 	.short	(.L_19 - .L_18)
	.align		4
.L_18:
        /*001c*/ 	.word	index@(_ZN7cutlass13device_kernelINS_4gemm6kernel13GemmUniversalIN4cute5tupleIJiiiiEEENS1_10collective13CollectiveMmaINS1_34MainloopSm90TmaGmmaWarpSpecializedILi20ENS5_IJNS4_1CILi1EEESB_SB_EEENS1_35KernelTmaWarpSpecializedCooperativeEEENS5_IJNSA_ILi192EEENSA_ILi160EEENSA_ILi16EEEEEENS_6half_tENS5_IJlSB_lEEESJ_SK_NS4_8TiledMMAINS4_8MMA_AtomIJNS4_4SM904GMMA25MMA_64x32x16_F32F16F16_SSILNSO_5MajorE0ELSQ_0ELNSO_7ScaleInE1ELSR_1EEEEEENS4_6LayoutINS5_IJNSA_ILi2EEESB_SB_EEENS5_IJSB_NSA_ILi0EEESX_EEEEENS5_IJNS4_10UnderscoreES10_S10_EEEEENS4_13SM90_TMA_LOADENS4_14ComposedLayoutINS4_7SwizzleILi1ELi4ELi3EEENS4_18smem_ptr_flag_bitsILi16EEENSU_INS5_IJNSA_ILi8EEESH_EEENS5_IJSH_SB_EEEEEEEvNS4_8identityES13_S1D_vS1E_EENS_8epilogue10collective6detail29Sm90TmaWarpSpecializedAdapterINS1H_15DefaultEpilogueISJ_SK_SK_NS1G_6thread17LinearCombinationISJ_Li1EffLNS1L_9ScaleType4KindE0ELNS_15FloatRoundStyleE2ESJ_EENS1_15EpilogueDefaultEEEEEvvEEEEvNT_6ParamsE)
        /*0020*/ 	.word	0x00000000
.L_19:


//--------------------- .nv.compat                --------------------------
	.section	.nv.compat,"",@"SHT_CUDA_COMPAT_INFO"
	.align	4
        /*0000*/ 	.byte	0x02, 0x09, 0x01, 0x00, 0x02, 0x02, 0x04, 0x00, 0x02, 0x05, 0x05, 0x00, 0x03, 0x07, 0x01, 0x01
        /*0010*/ 	.byte	0x02, 0x03, 0x01, 0x00, 0x02, 0x06, 0x01, 0x00, 0x04, 0x0b, 0x08, 0x00, 0x00, 0x00, 0x00, 0x00
        /*0020*/ 	.byte	0x00, 0x00, 0x00, 0x00


//--------------------- .nv.info._ZN7cutlass13device_kernelINS_4gemm6kernel13GemmUniversalIN4cute5tupleIJiiiiEEENS1_10collective13CollectiveMmaINS1_34MainloopSm90TmaGmmaWarpSpecializedILi20ENS5_IJNS4_1CILi1EEESB_SB_EEENS1_35KernelTmaWarpSpecializedCooperativeEEENS5_IJNSA_ILi192EEENSA_ILi160EEENSA_ILi16EEEEEENS_6half_tENS5_IJlSB_lEEESJ_SK_NS4_8TiledMMAINS4_8MMA_AtomIJNS4_4SM904GMMA25MMA_64x32x16_F32F16F16_SSILNSO_5MajorE0ELSQ_0ELNSO_7ScaleInE1ELSR_1EEEEEENS4_6LayoutINS5_IJNSA_ILi2EEESB_SB_EEENS5_IJSB_NSA_ILi0EEESX_EEEEENS5_IJNS4_10UnderscoreES10_S10_EEEEENS4_13SM90_TMA_LOADENS4_14ComposedLayoutINS4_7SwizzleILi1ELi4ELi3EEENS4_18smem_ptr_flag_bitsILi16EEENSU_INS5_IJNSA_ILi8EEESH_EEENS5_IJSH_SB_EEEEEEEvNS4_8identityES13_S1D_vS1E_EENS_8epilogue10collective6detail29Sm90TmaWarpSpecializedAdapterINS1H_15DefaultEpilogueISJ_SK_SK_NS1G_6thread17LinearCombinationISJ_Li1EffLNS1L_9ScaleType4KindE0ELNS_15FloatRoundStyleE2ESJ_EENS1_15EpilogueDefaultEEEEEvvEEEEvNT_6ParamsE --------------------------
	.section	.nv.info._ZN7cutlass13device_kernelINS_4gemm6kernel13GemmUniversalIN4cute5tupleIJiiiiEEENS1_10collective13CollectiveMmaINS1_34MainloopSm90TmaGmmaWarpSpecializedILi20ENS5_IJNS4_1CILi1EEESB_SB_EEENS1_35KernelTmaWarpSpecializedCooperativeEEENS5_IJNSA_ILi192EEENSA_ILi160EEENSA_ILi16EEEEEENS_6half_tENS5_IJlSB_lEEESJ_SK_NS4_8TiledMMAINS4_8MMA_AtomIJNS4_4SM904GMMA25MMA_64x32x16_F32F16F16_SSILNSO_5MajorE0ELSQ_0ELNSO_7ScaleInE1ELSR_1EEEEEENS4_6LayoutINS5_IJNSA_ILi2EEESB_SB_EEENS5_IJSB_NSA_ILi0EEESX_EEEEENS5_IJNS4_10UnderscoreES10_S10_EEEEENS4_13SM90_TMA_LOADENS4_14ComposedLayoutINS4_7SwizzleILi1ELi4ELi3EEENS4_18smem_ptr_flag_bitsILi16EEENSU_INS5_IJNSA_ILi8EEESH_EEENS5_IJSH_SB_EEEEEEEvNS4_8identityES13_S1D_vS1E_EENS_8epilogue10collective6detail29Sm90TmaWarpSpecializedAdapterINS1H_15DefaultEpilogueISJ_SK_SK_NS1G_6thread17LinearCombinationISJ_Li1EffLNS1L_9ScaleType4KindE0ELNS_15FloatRoundStyleE2ESJ_EENS1_15EpilogueDefaultEEEEEvvEEEEvNT_6ParamsE,"",@"SHT_CUDA_INFO"
	.sectionflags	@""
	.align	4


	//----- nvinfo : EIATTR_CUDA_API_VERSION
	.align		4
        /*0000*/ 	.byte	0x04, 0x37
        /*0002*/ 	.short	(.L_21 - .L_20)
.L_20:
        /*0004*/ 	.word	0x00000082


	//----- nvinfo : EIATTR_KPARAM_INFO
	.align		4
.L_21:
        /*0008*/ 	.byte	0x04, 0x17
        /*000a*/ 	.short	(.L_23 - .L_22)
.L_22:
        /*000c*/ 	.word	0x00000000
        /*0010*/ 	.short	0x0000
        /*0012*/ 	.short	0x0070
        /*0014*/ 	.byte	0x00, 0xf0, 0x01, 0x10


	//----- nvinfo : EIATTR_SPARSE_MMA_MASK
	.align		4
.L_23:
        /*0018*/ 	.byte	0x03, 0x50
        /*001a*/ 	.short	0x0000


	//----- nvinfo : EIATTR_MAXREG_COUNT
	.align		4
        /*001c*/ 	.byte	0x03, 0x1b
        /*001e*/ 	.short	0x00a8


	//----- nvinfo : EIATTR_NUM_BARRIERS
	.align		4
        /*0020*/ 	.byte	0x02, 0x4c
        /*0022*/ 	.byte	0x01
	.zero		1


	//----- nvinfo : EIATTR_EXTERNS
	.align		4
        /*0024*/ 	.byte	0x04, 0x0f
        /*0026*/ 	.short	(.L_25 - .L_24)


	//   ....[0]....
	.align		4
.L_24:
        /*0028*/ 	.word	index@(__assertfail)


	//----- nvinfo : EIATTR_MERCURY_ISA_VERSION
	.align		4
.L_25:
        /*002c*/ 	.byte	0x03, 0x5f
        /*002e*/ 	.short	0x0101


	//----- nvinfo : EIATTR_INT_WARP_WIDE_INSTR_OFFSETS
	.align		4
        /*0030*/ 	.byte	0x04, 0x31
        /*0032*/ 	.short	(.L_27 - .L_26)


	//   ....[0]....
.L_26:
        /*0034*/ 	.word	0x00000600


	//   ....[1]....
        /*0038*/ 	.word	0x00000610


	//   ....[2]....
        /*003c*/ 	.word	0x00000710


	//----- nvinfo : EIATTR_COOP_GROUP_MASK_REGIDS
	.align		4
.L_27:
        /*0040*/ 	.byte	0x04, 0x29
        /*0042*/ 	.short	(.L_29 - .L_28)


	//   ....[0]....
.L_28:
        /*0044*/ 	.word	0xffffffff


	//   ....[1]....
        /*0048*/ 	.word	0xffffffff


	//   ....[2]....
        /*004c*/ 	.word	0xffffffff


	//   ....[3]....
        /*0050*/ 	.word	0xffffffff


	//   ....[4]....
        /*0054*/ 	.word	0xffffffff


	//----- nvinfo : EIATTR_COOP_GROUP_INSTR_OFFSETS
	.align		4
.L_29:
        /*0058*/ 	.byte	0x04, 0x28
        /*005a*/ 	.short	(.L_31 - .L_30)


	//   ....[0]....
.L_30:
        /*005c*/ 	.word	0x00000060


	//   ....[1]....
        /*0060*/ 	.word	0x00000070


	//   ....[2]....
        /*0064*/ 	.word	0x00000130


	//   ....[3]....
        /*0068*/ 	.word	0x000004f0


	//   ....[4]....
        /*006c*/ 	.word	0x00001210


	//----- nvinfo : EIATTR_REG_RECONFIG
	.align		4
.L_31:
        /*0070*/ 	.byte	0x01, 0x54
	.zero		2


	//----- nvinfo : EIATTR_SYSCALL_OFFSETS
	.align		4
        /*0074*/ 	.byte	0x04, 0x46
        /*0076*/ 	.short	(.L_33 - .L_32)


	//   ....[0]....
.L_32:
        /*0078*/ 	.word	0x000013c0


	//----- nvinfo : EIATTR_MBARRIER_INSTR_OFFSETS
	.align		4
.L_33:
        /*007c*/ 	.byte	0x04, 0x39
        /*007e*/ 	.short	(.L_35 - .L_34)


	//   ....[0]....
.L_34:
        /*0080*/ 	.word	0x00000250
        /*0084*/ 	.word	0x000000ff
        /*0088*/ 	.word	0x00000000
        /*008c*/ 	.short	0x0100
        /*008e*/ 	.byte	0x08
	.zero		1


	//   ....[1]....
        /*0090*/ 	.word	0x00000260
        /*0094*/ 	.word	0x000000ff
        /*0098*/ 	.word	0x000000a0
        /*009c*/ 	.short	0x0100
        /*009e*/ 	.byte	0x08
	.zero		1


	//   ....[2]....
        /*00a0*/ 	.word	0x00000270
        /*00a4*/ 	.word	0x000000ff
        /*00a8*/ 	.word	0x00000008
        /*00ac*/ 	.short	0x0100
        /*00ae*/ 	.byte	0x08
	.zero		1


	//   ....[3]....
        /*00b0*/ 	.word	0x00000280
        /*00b4*/ 	.word	0x000000ff
        /*00b8*/ 	.word	0x000000a8
        /*00bc*/ 	.short	0x0100
        /*00be*/ 	.byte	0x08
	.zero		1


	//   ....[4]....
        /*00c0*/ 	.word	0x00000290
        /*00c4*/ 	.word	0x000000ff
        /*00c8*/ 	.word	0x00000010
        /*00cc*/ 	.short	0x0100
        /*00ce*/ 	.byte	0x08
	.zero		1


	//   ....[5]....
        /*00d0*/ 	.word	0x000002a0
        /*00d4*/ 	.word	0x000000ff
        /*00d8*/ 	.word	0x000000b0
        /*00dc*/ 	.short	0x0100
        /*00de*/ 	.byte	0x08
	.zero		1


	//   ....[6]....
        /*00e0*/ 	.word	0x000002b0
        /*00e4*/ 	.word	0x000000ff
        /*00e8*/ 	.word	0x00000018
        /*00ec*/ 	.short	0x0100
        /*00ee*/ 	.byte	0x08
	.zero		1


	//   ....[7]....
        /*00f0*/ 	.word	0x000002c0
        /*00f4*/ 	.word	0x000000ff
        /*00f8*/ 	.word	0x000000b8
        /*00fc*/ 	.short	0x0100
        /*00fe*/ 	.byte	0x08
	.zero		1


	//   ....[8]....
        /*0100*/ 	.word	0x000002d0
        /*0104*/ 	.word	0x000000ff
        /*0108*/ 	.word	0x00000020
        /*010c*/ 	.short	0x0100
        /*010e*/ 	.byte	0x08
	.zero		1


	//   ....[9]....
        /*0110*/ 	.word	0x000002e0
        /*0114*/ 	.word	0x000000ff
        /*0118*/ 	.word	0x000000c0
        /*011c*/ 	.short	0x0100
        /*011e*/ 	.byte	0x08
	.zero		1


	//   ....[10]....
        /*0120*/ 	.word	0x000002f0
        /*0124*/ 	.word	0x000000ff
        /*0128*/ 	.word	0x00000028
        /*012c*/ 	.short	0x0100
        /*012e*/ 	.byte	0x08
	.zero		1


	//   ....[11]....
        /*0130*/ 	.word	0x00000300
        /*0134*/ 	.word	0x000000ff
        /*0138*/ 	.word	0x000000c8
        /*013c*/ 	.short	0x0100
        /*013e*/ 	.byte	0x08
	.zero		1


	//   ....[12]....
        /*0140*/ 	.word	0x00000310
        /*0144*/ 	.word	0x000000ff
        /*0148*/ 	.word	0x00000030
        /*014c*/ 	.short	0x0100
        /*014e*/ 	.byte	0x08
	.zero		1


	//   ....[13]....
        /*0150*/ 	.word	0x00000320
        /*0154*/ 	.word	0x000000ff
        /*0158*/ 	.word	0x000000d0
        /*015c*/ 	.short	0x0100
        /*015e*/ 	.byte	0x08
	.zero		1


	//   ....[14]....
        /*0160*/ 	.word	0x00000330
        /*0164*/ 	.word	0x000000ff
        /*0168*/ 	.word	0x00000038
        /*016c*/ 	.short	0x0100
        /*016e*/ 	.byte	0x08
	.zero		1


	//   ....[15]....
        /*0170*/ 	.word	0x00000340
        /*0174*/ 	.word	0x000000ff
        /*0178*/ 	.word	0x000000d8
        /*017c*/ 	.short	0x0100
        /*017e*/ 	.byte	0x08
	.zero		1


	//   ....[16]....
        /*0180*/ 	.word	0x00000350
        /*0184*/ 	.word	0x000000ff
        /*0188*/ 	.word	0x00000040
        /*018c*/ 	.short	0x0100
        /*018e*/ 	.byte	0x08
	.zero		1


	//   ....[17]....
        /*0190*/ 	.word	0x00000360
        /*0194*/ 	.word	0x000000ff
        /*0198*/ 	.word	0x000000e0
        /*019c*/ 	.short	0x0100
        /*019e*/ 	.byte	0x08
	.zero		1


	//   ....[18]....
        /*01a0*/ 	.word	0x00000370
        /*01a4*/ 	.word	0x000000ff
        /*01a8*/ 	.word	0x00000048
        /*01ac*/ 	.short	0x0100
        /*01ae*/ 	.byte	0x08
	.zero		1


	//   ....[19]....
        /*01b0*/ 	.word	0x00000380
        /*01b4*/ 	.word	0x000000ff
        /*01b8*/ 	.word	0x000000e8
        /*01bc*/ 	.short	0x0100
        /*01be*/ 	.byte	0x08
	.zero		1


	//   ....[20]....
        /*01c0*/ 	.word	0x00000390
        /*01c4*/ 	.word	0x000000ff
        /*01c8*/ 	.word	0x00000050
        /*01cc*/ 	.short	0x0100
        /*01ce*/ 	.byte	0x08
	.zero		1


	//   ....[21]....
        /*01d0*/ 	.word	0x000003a0
        /*01d4*/ 	.word	0x000000ff
        /*01d8*/ 	.word	0x000000f0
        /*01dc*/ 	.short	0x0100
        /*01de*/ 	.byte	0x08
	.zero		1


	//   ....[22]....
        /*01e0*/ 	.word	0x000003b0
        /*01e4*/ 	.word	0x000000ff
        /*01e8*/ 	.word	0x00000058
        /*01ec*/ 	.short	0x0100
        /*01ee*/ 	.byte	0x08
	.zero		1


	//   ....[23]....
        /*01f0*/ 	.word	0x000003c0
        /*01f4*/ 	.word	0x000000ff
        /*01f8*/ 	.word	0x000000f8
        /*01fc*/ 	.short	0x0100
        /*01fe*/ 	.byte	0x08
	.zero		1


	//   ....[24]....
        /*0200*/ 	.word	0x000003d0
        /*0204*/ 	.word	0x000000ff
        /*0208*/ 	.word	0x00000060
        /*020c*/ 	.short	0x0100
        /*020e*/ 	.byte	0x08
	.zero		1


	//   ....[25]....
        /*0210*/ 	.word	0x000003e0
        /*0214*/ 	.word	0x000000ff
        /*0218*/ 	.word	0x00000100
        /*021c*/ 	.short	0x0100
        /*021e*/ 	.byte	0x08
	.zero		1


	//   ....[26]....
        /*0220*/ 	.word	0x000003f0
        /*0224*/ 	.word	0x000000ff
        /*0228*/ 	.word	0x00000068
        /*022c*/ 	.short	0x0100
        /*022e*/ 	.byte	0x08
	.zero		1


	//   ....[27]....
        /*0230*/ 	.word	0x00000400
        /*0234*/ 	.word	0x000000ff
        /*0238*/ 	.word	0x00000108
        /*023c*/ 	.short	0x0100
        /*023e*/ 	.byte	0x08
	.zero		1


	//   ....[28]....
        /*0240*/ 	.word	0x00000410
        /*0244*/ 	.word	0x000000ff
        /*0248*/ 	.word	0x00000070
        /*024c*/ 	.short	0x0100
        /*024e*/ 	.byte	0x08
	.zero		1


	//   ....[29]....
        /*0250*/ 	.word	0x00000420
        /*0254*/ 	.word	0x000000ff
        /*0258*/ 	.word	0x00000110
        /*025c*/ 	.short	0x0100
        /*025e*/ 	.byte	0x08
	.zero		1


	//   ....[30]....
        /*0260*/ 	.word	0x00000430
        /*0264*/ 	.word	0x000000ff
        /*0268*/ 	.word	0x00000078
        /*026c*/ 	.short	0x0100
        /*026e*/ 	.byte	0x08
	.zero		1


	//   ....[31]....
        /*0270*/ 	.word	0x00000440
        /*0274*/ 	.word	0x000000ff
        /*0278*/ 	.word	0x00000118
        /*027c*/ 	.short	0x0100
        /*027e*/ 	.byte	0x08
	.zero		1


	//   ....[32]....
        /*0280*/ 	.word	0x00000450
        /*0284*/ 	.word	0x000000ff
        /*0288*/ 	.word	0x00000080
        /*028c*/ 	.short	0x0100
        /*028e*/ 	.byte	0x08
	.zero		1


	//   ....[33]....
        /*0290*/ 	.word	0x00000460
        /*0294*/ 	.word	0x000000ff
        /*0298*/ 	.word	0x00000120
        /*029c*/ 	.short	0x0100
        /*029e*/ 	.byte	0x08
	.zero		1


	//   ....[34]....
        /*02a0*/ 	.word	0x00000470
        /*02a4*/ 	.word	0x000000ff
        /*02a8*/ 	.word	0x00000088
        /*02ac*/ 	.short	0x0100
        /*02ae*/ 	.byte	0x08
	.zero		1


	//   ....[35]....
        /*02b0*/ 	.word	0x00000480
        /*02b4*/ 	.word	0x000000ff
        /*02b8*/ 	.word	0x00000128
        /*02bc*/ 	.short	0x0100
        /*02be*/ 	.byte	0x08
	.zero		1


	//   ....[36]....
        /*02c0*/ 	.word	0x00000490
        /*02c4*/ 	.word	0x000000ff
        /*02c8*/ 	.word	0x00000090
        /*02cc*/ 	.short	0x0100
        /*02ce*/ 	.byte	0x08
	.zero		1


	//   ....[37]....
        /*02d0*/ 	.word	0x000004a0
        /*02d4*/ 	.word	0x000000ff
        /*02d8*/ 	.word	0x00000130
        /*02dc*/ 	.short	0x0100
        /*02de*/ 	.byte	0x08
	.zero		1


	//   ....[38]....
        /*02e0*/ 	.word	0x000004b0
        /*02e4*/ 	.word	0x000000ff
        /*02e8*/ 	.word	0x00000098
        /*02ec*/ 	.short	0x0100
        /*02ee*/ 	.byte	0x08
	.zero		1


	//   ....[39]....
        /*02f0*/ 	.word	0x000004c0
        /*02f4*/ 	.word	0x000000ff
        /*02f8*/ 	.word	0x00000138
        /*02fc*/ 	.short	0x0100
        /*02fe*/ 	.byte	0x08
	.zero		1


	//   ....[40]....
        /*0300*/ 	.word	0x00000780
        /*0304*/ 	.word	0x000000ff
        /*0308*/ 	.word	0x00000150
        /*030c*/ 	.short	0x0100
        /*030e*/ 	.byte	0x06
	.zero		1


	//   ....[41]....
        /*0310*/ 	.word	0x000007e0
        /*0314*/ 	.word	0x000000ff
        /*0318*/ 	.word	0x00000158
        /*031c*/ 	.short	0x0100
        /*031e*/ 	.byte	0x06
	.zero		1


	//   ....[42]....
        /*0320*/ 	.word	0x00001440
        /*0324*/ 	.word	0x00000003
        /*0328*/ 	.word	0x00000000
        /*032c*/ 	.short	0x010a
        /*032e*/ 	.byte	0x3f
	.zero		1


	//   ....[43]....
        /*0330*/ 	.word	0x00001480
        /*0334*/ 	.word	0x00000003
        /*0338*/ 	.word	0x00000000
        /*033c*/ 	.short	0x010a
        /*033e*/ 	.byte	0x3f
	.zero		1


	//   ....[44]....
        /*0340*/ 	.word	0x00001a00
        /*0344*/ 	.word	0x000000ff
        /*0348*/ 	.word	0x00000000
        /*034c*/ 	.short	0x010a
        /*034e*/ 	.byte	0x04
	.zero		1


	//   ....[45]....
        /*0350*/ 	.word	0x00001a40
        /*0354*/ 	.word	0x000000ff
        /*0358*/ 	.word	0x00000000
        /*035c*/ 	.short	0x010a
        /*035e*/ 	.byte	0x04
	.zero		1


	//   ....[46]....
        /*0360*/ 	.word	0x00001e90
        /*0364*/ 	.word	0x000000ff
        /*0368*/ 	.word	0x00000000
        /*036c*/ 	.short	0x0101
        /*036e*/ 	.byte	0x04
	.zero		1


	//   ....[47]....
        /*0370*/ 	.word	0x00002040
        /*0374*/ 	.word	0x00000000
        /*0378*/ 	.word	0x00000000
        /*037c*/ 	.short	0x0101
        /*037e*/ 	.byte	0x3f
	.zero		1


	//   ....[48]....
        /*0380*/ 	.word	0x0000cf80
        /*0384*/ 	.word	0x0000000e
        /*0388*/ 	.word	0x000000a0
        /*038c*/ 	.short	0x010a
        /*038e*/ 	.byte	0x3f
	.zero		1


	//   ....[49]....
        /*0390*/ 	.word	0x0000d310
        /*0394*/ 	.word	0x00000005
        /*0398*/ 	.word	0x00000158
        /*039c*/ 	.short	0x0101
        /*039e*/ 	.byte	0x3f
	.zero		1


	//   ....[50]....
        /*03a0*/ 	.word	0x0000da70
        /*03a4*/ 	.word	0x00000007
        /*03a8*/ 	.word	0x00000000
        /*03ac*/ 	.short	0x010a
        /*03ae*/ 	.byte	0x3f
	.zero		1


	//   ....[51]....
        /*03b0*/ 	.word	0x0000daf0
        /*03b4*/ 	.word	0x00000008
        /*03b8*/ 	.word	0x00000000
        /*03bc*/ 	.short	0x010a
        /*03be*/ 	.byte	0x3f
	.zero		1


	//   ....[52]....
        /*03c0*/ 	.word	0x0000db80
        /*03c4*/ 	.word	0x00000009
        /*03c8*/ 	.word	0x00000000
        /*03cc*/ 	.short	0x010a
        /*03ce*/ 	.byte	0x3f
	.zero		1


	//   ....[53]....
        /*03d0*/ 	.word	0x0000dc10
        /*03d4*/ 	.word	0x00000008
        /*03d8*/ 	.word	0x00000000
        /*03dc*/ 	.short	0x010a
        /*03de*/ 	.byte	0x3f
	.zero		1


	//   ....[54]....
        /*03e0*/ 	.word	0x0000dca0
        /*03e4*/ 	.word	0x00000009
        /*03e8*/ 	.word	0x00000000
        /*03ec*/ 	.short	0x010a
        /*03ee*/ 	.byte	0x3f
	.zero		1


	//   ....[55]....
        /*03f0*/ 	.word	0x0000dd30
        /*03f4*/ 	.word	0x00000008
        /*03f8*/ 	.word	0x00000000
        /*03fc*/ 	.short	0x010a
        /*03fe*/ 	.byte	0x3f
	.zero		1


	//   ....[56]....
        /*0400*/ 	.word	0x0000ddc0
        /*0404*/ 	.word	0x00000009
        /*0408*/ 	.word	0x00000000
        /*040c*/ 	.short	0x010a
        /*040e*/ 	.byte	0x3f
	.zero		1


	//   ....[57]....
        /*0410*/ 	.word	0x0000de50
        /*0414*/ 	.word	0x00000008
        /*0418*/ 	.word	0x00000000
        /*041c*/ 	.short	0x010a
        /*041e*/ 	.byte	0x3f
	.zero		1


	//   ....[58]....
        /*0420*/ 	.word	0x0000dee0
        /*0424*/ 	.word	0x00000009
        /*0428*/ 	.word	0x00000000
        /*042c*/ 	.short	0x010a
        /*042e*/ 	.byte	0x3f
	.zero		1


	//   ....[59]....
        /*0430*/ 	.word	0x0000df70
        /*0434*/ 	.word	0x00000008
        /*0438*/ 	.word	0x00000000
        /*043c*/ 	.short	0x010a
        /*043e*/ 	.byte	0x3f
	.zero		1


	//   ....[60]....
        /*0440*/ 	.word	0x0000e000
        /*0444*/ 	.word	0x00000009
        /*0448*/ 	.word	0x00000000
        /*044c*/ 	.short	0x010a
        /*044e*/ 	.byte	0x3f
	.zero		1


	//   ....[61]....
        /*0450*/ 	.word	0x0000e090
        /*0454*/ 	.word	0x00000008
        /*0458*/ 	.word	0x00000000
        /*045c*/ 	.short	0x010a
        /*045e*/ 	.byte	0x3f
	.zero		1


	//   ....[62]....
        /*0460*/ 	.word	0x0000e120
        /*0464*/ 	.word	0x00000009
        /*0468*/ 	.word	0x00000000
        /*046c*/ 	.short	0x010a
        /*046e*/ 	.byte	0x3f
	.zero		1


	//   ....[63]....
        /*0470*/ 	.word	0x0000e1b0
        /*0474*/ 	.word	0x00000008
        /*0478*/ 	.word	0x00000000
        /*047c*/ 	.short	0x010a
        /*047e*/ 	.byte	0x3f
	.zero		1


	//   ....[64]....
        /*0480*/ 	.word	0x0000e240
        /*0484*/ 	.word	0x00000009
        /*0488*/ 	.word	0x00000000
        /*048c*/ 	.short	0x010a
        /*048e*/ 	.byte	0x3f
	.zero		1


	//   ....[65]....
        /*0490*/ 	.word	0x0000e2d0
        /*0494*/ 	.word	0x00000008
        /*0498*/ 	.word	0x00000000
        /*049c*/ 	.short	0x010a
        /*049e*/ 	.byte	0x3f
	.zero		1


	//   ....[66]....
        /*04a0*/ 	.word	0x0000e360
        /*04a4*/ 	.word	0x00000009
        /*04a8*/ 	.word	0x00000000
        /*04ac*/ 	.short	0x010a
        /*04ae*/ 	.byte	0x3f
	.zero		1


	//   ....[67]....
        /*04b0*/ 	.word	0x0000e3f0
        /*04b4*/ 	.word	0x00000008
        /*04b8*/ 	.word	0x00000000
        /*04bc*/ 	.short	0x010a
        /*04be*/ 	.byte	0x3f
	.zero		1


	//   ....[68]....
        /*04c0*/ 	.word	0x0000e480
        /*04c4*/ 	.word	0x0000000b
        /*04c8*/ 	.word	0x00000000
        /*04cc*/ 	.short	0x010a
        /*04ce*/ 	.byte	0x3f
	.zero		1


	//   ....[69]....
        /*04d0*/ 	.word	0x0000e510
        /*04d4*/ 	.word	0x00000003
        /*04d8*/ 	.word	0x00000000
        /*04dc*/ 	.short	0x010a
        /*04de*/ 	.byte	0x3f
	.zero		1


	//   ....[70]....
        /*04e0*/ 	.word	0x0000e570
        /*04e4*/ 	.word	0x00000003
        /*04e8*/ 	.word	0x00000000
        /*04ec*/ 	.short	0x010a
        /*04ee*/ 	.byte	0x3f
	.zero		1


	//   ....[71]....
        /*04f0*/ 	.word	0x0000e5d0
        /*04f4*/ 	.word	0x00000005
        /*04f8*/ 	.word	0x00000000
        /*04fc*/ 	.short	0x010a
        /*04fe*/ 	.byte	0x3f
	.zero		1


	//   ....[72]....
        /*0500*/ 	.word	0x0000e6a0
        /*0504*/ 	.word	0x0000000e
        /*0508*/ 	.word	0x000000a0
        /*050c*/ 	.short	0x010a
        /*050e*/ 	.byte	0x3f
	.zero		1


	//   ....[73]....
        /*0510*/ 	.word	0x0000e770
        /*0514*/ 	.word	0x00000007
        /*0518*/ 	.word	0x00000000
        /*051c*/ 	.short	0x010a
        /*051e*/ 	.byte	0x3f
	.zero		1


	//   ....[74]....
        /*0520*/ 	.word	0x0000e7c0
        /*0524*/ 	.word	0x00000008
        /*0528*/ 	.word	0x00000000
        /*052c*/ 	.short	0x010a
        /*052e*/ 	.byte	0x3f
	.zero		1


	//   ....[75]....
        /*0530*/ 	.word	0x0000e810
        /*0534*/ 	.word	0x00000009
        /*0538*/ 	.word	0x00000000
        /*053c*/ 	.short	0x010a
        /*053e*/ 	.byte	0x3f
	.zero		1


	//   ....[76]....
        /*0540*/ 	.word	0x0000e860
        /*0544*/ 	.word	0x00000008
        /*0548*/ 	.word	0x00000000
        /*054c*/ 	.short	0x010a
        /*054e*/ 	.byte	0x3f
	.zero		1


	//   ....[77]....
        /*0550*/ 	.word	0x0000e8b0
        /*0554*/ 	.word	0x00000009
        /*0558*/ 	.word	0x00000000
        /*055c*/ 	.short	0x010a
        /*055e*/ 	.byte	0x3f
	.zero		1


	//   ....[78]....
        /*0560*/ 	.word	0x0000e900
        /*0564*/ 	.word	0x00000008
        /*0568*/ 	.word	0x00000000
        /*056c*/ 	.short	0x010a
        /*056e*/ 	.byte	0x3f
	.zero		1


	//   ....[79]....
        /*0570*/ 	.word	0x0000e950
        /*0574*/ 	.word	0x00000009
        /*0578*/ 	.word	0x00000000
        /*057c*/ 	.short	0x010a
        /*057e*/ 	.byte	0x3f
	.zero		1


	//   ....[80]....
        /*0580*/ 	.word	0x0000e9a0
        /*0584*/ 	.word	0x00000008
        /*0588*/ 	.word	0x00000000
        /*058c*/ 	.short	0x010a
        /*058e*/ 	.byte	0x3f
	.zero		1


	//   ....[81]....
        /*0590*/ 	.word	0x0000e9f0
        /*0594*/ 	.word	0x00000009
        /*0598*/ 	.word	0x00000000
        /*059c*/ 	.short	0x010a
        /*059e*/ 	.byte	0x3f
	.zero		1


	//   ....[82]....
        /*05a0*/ 	.word	0x0000ea40
        /*05a4*/ 	.word	0x00000008
        /*05a8*/ 	.word	0x00000000
        /*05ac*/ 	.short	0x010a
        /*05ae*/ 	.byte	0x3f
	.zero		1


	//   ....[83]....
        /*05b0*/ 	.word	0x0000ea90
        /*05b4*/ 	.word	0x00000009
        /*05b8*/ 	.word	0x00000000
        /*05bc*/ 	.short	0x010a
        /*05be*/ 	.byte	0x3f
	.zero		1


	//   ....[84]....
        /*05c0*/ 	.word	0x0000eae0
        /*05c4*/ 	.word	0x00000008
        /*05c8*/ 	.word	0x00000000
        /*05cc*/ 	.short	0x010a
        /*05ce*/ 	.byte	0x3f
	.zero		1


	//   ....[85]....
        /*05d0*/ 	.word	0x0000eb30
        /*05d4*/ 	.word	0x00000009
        /*05d8*/ 	.word	0x00000000
        /*05dc*/ 	.short	0x010a
        /*05de*/ 	.byte	0x3f
	.zero		1


	//   ....[86]....
        /*05e0*/ 	.word	0x0000eb80
        /*05e4*/ 	.word	0x00000008
        /*05e8*/ 	.word	0x00000000
        /*05ec*/ 	.short	0x010a
        /*05ee*/ 	.byte	0x3f
	.zero		1


	//   ....[87]....
        /*05f0*/ 	.word	0x0000ebd0
        /*05f4*/ 	.word	0x00000009
        /*05f8*/ 	.word	0x00000000
        /*05fc*/ 	.short	0x010a
        /*05fe*/ 	.byte	0x3f
	.zero		1


	//   ....[88]....
        /*0600*/ 	.word	0x0000ec20
        /*0604*/ 	.word	0x00000008
        /*0608*/ 	.word	0x00000000
        /*060c*/ 	.short	0x010a
        /*060e*/ 	.byte	0x3f
	.zero		1


	//   ....[89]....
        /*0610*/ 	.word	0x0000ec70
        /*0614*/ 	.word	0x00000009
        /*0618*/ 	.word	0x00000000
        /*061c*/ 	.short	0x010a
        /*061e*/ 	.byte	0x3f
	.zero		1


	//   ....[90]....
        /*0620*/ 	.word	0x0000ecc0
        /*0624*/ 	.word	0x00000008
        /*0628*/ 	.word	0x00000000
        /*062c*/ 	.short	0x010a
        /*062e*/ 	.byte	0x3f
	.zero		1


	//   ....[91]....
        /*0630*/ 	.word	0x0000ed10
        /*0634*/ 	.word	0x0000000b
        /*0638*/ 	.word	0x00000000
        /*063c*/ 	.short	0x010a
        /*063e*/ 	.byte	0x3f
	.zero		1


	//----- nvinfo : EIATTR_NUM_MBARRIERS
	.align		4
.L_35:
        /*0640*/ 	.byte	0x03, 0x38
        /*0642*/ 	.short	0x002a


	//----- nvinfo : EIATTR_EXIT_INSTR_OFFSETS
	.align		4
        /*0644*/ 	.byte	0x04, 0x1c
        /*0646*/ 	.short	(.L_37 - .L_36)


	//   ....[0]....
.L_36:
        /*0648*/ 	.word	0x00000830


	//   ....[1]....
        /*064c*/ 	.word	0x00001120


	//   ....[2]....
        /*0650*/ 	.word	0x0000c5a0


	//   ....[3]....
        /*0654*/ 	.word	0x0000cc10


	//   ....[4]....
        /*0658*/ 	.word	0x0000e560


	//----- nvinfo : EIATTR_MAX_THREADS
	.align		4
.L_37:
        /*065c*/ 	.byte	0x04, 0x05
        /*065e*/ 	.short	(.L_39 - .L_38)
.L_38:
        /*0660*/ 	.word	0x00000180
        /*0664*/ 	.word	0x00000001
        /*0668*/ 	.word	0x00000001


	//----- nvinfo : EIATTR_CRS_STACK_SIZE
	.align		4
.L_39:
        /*066c*/ 	.byte	0x04, 0x1e
        /*066e*/ 	.short	(.L_41 - .L_40)
.L_40:
        /*0670*/ 	.word	0x00000000


	//----- nvinfo : EIATTR_CBANK_PARAM_SIZE
	.align		4
.L_41:
        /*0674*/ 	.byte	0x03, 0x19
        /*0676*/ 	.short	0x0470


	//----- nvinfo : EIATTR_PARAM_CBANK
	.align		4
        /*0678*/ 	.byte	0x04, 0x0a
        /*067a*/ 	.short	(.L_43 - .L_42)
	.align		4
.L_42:
        /*067c*/ 	.word	index@(.nv.constant0._ZN7cutlass13device_kernelINS_4gemm6kernel13GemmUniversalIN4cute5tupleIJiiiiEEENS1_10collective13CollectiveMmaINS1_34MainloopSm90TmaGmmaWarpSpecializedILi20ENS5_IJNS4_1CILi1EEESB_SB_EEENS1_35KernelTmaWarpSpecializedCooperativeEEENS5_IJNSA_ILi192EEENSA_ILi160EEENSA_ILi16EEEEEENS_6half_tENS5_IJlSB_lEEESJ_SK_NS4_8TiledMMAINS4_8MMA_AtomIJNS4_4SM904GMMA25MMA_64x32x16_F32F16F16_SSILNSO_5MajorE0ELSQ_0ELNSO_7ScaleInE1ELSR_1EEEEEENS4_6LayoutINS5_IJNSA_ILi2EEESB_SB_EEENS5_IJSB_NSA_ILi0EEESX_EEEEENS5_IJNS4_10UnderscoreES10_S10_EEEEENS4_13SM90_TMA_LOADENS4_14ComposedLayoutINS4_7SwizzleILi1ELi4ELi3EEENS4_18smem_ptr_flag_bitsILi16EEENSU_INS5_IJNSA_ILi8EEESH_EEENS5_IJSH_SB_EEEEEEEvNS4_8identityES13_S1D_vS1E_EENS_8epilogue10collective6detail29Sm90TmaWarpSpecializedAdapterINS1H_15DefaultEpilogueISJ_SK_SK_NS1G_6thread17LinearCombinationISJ_Li1EffLNS1L_9ScaleType4KindE0ELNS_15FloatRoundStyleE2ESJ_EENS1_15EpilogueDefaultEEEEEvvEEEEvNT_6ParamsE)
        /*0680*/ 	.short	0x0210
        /*0682*/ 	.short	0x0470


	//----- nvinfo : EIATTR_SW_WAR
	.align		4
.L_43:
        /*0684*/ 	.byte	0x04, 0x36
        /*0686*/ 	.short	(.L_45 - .L_44)
.L_44:
        /*0688*/ 	.word	0x00000008
.L_45:


//--------------------- .nv.callgraph             --------------------------
	.section	.nv.callgraph,"",@"SHT_CUDA_CALLGRAPH"
	.align	4
	.sectionentsize	8
	.align		4
        /*0000*/ 	.word	0x00000000
	.align		4
        /*0004*/ 	.word	0xffffffff
	.align		4
        /*0008*/ 	.word	index@(_ZN7cutlass13device_kernelINS_4gemm6kernel13GemmUniversalIN4cute5tupleIJiiiiEEENS1_10collective13CollectiveMmaINS1_34MainloopSm90TmaGmmaWarpSpecializedILi20ENS5_IJNS4_1CILi1EEESB_SB_EEENS1_35KernelTmaWarpSpecializedCooperativeEEENS5_IJNSA_ILi192EEENSA_ILi160EEENSA_ILi16EEEEEENS_6half_tENS5_IJlSB_lEEESJ_SK_NS4_8TiledMMAINS4_8MMA_AtomIJNS4_4SM904GMMA25MMA_64x32x16_F32F16F16_SSILNSO_5MajorE0ELSQ_0ELNSO_7ScaleInE1ELSR_1EEEEEENS4_6LayoutINS5_IJNSA_ILi2EEESB_SB_EEENS5_IJSB_NSA_ILi0EEESX_EEEEENS5_IJNS4_10UnderscoreES10_S10_EEEEENS4_13SM90_TMA_LOADENS4_14ComposedLayoutINS4_7SwizzleILi1ELi4ELi3EEENS4_18smem_ptr_flag_bitsILi16EEENSU_INS5_IJNSA_ILi8EEESH_EEENS5_IJSH_SB_EEEEEEEvNS4_8identityES13_S1D_vS1E_EENS_8epilogue10collective6detail29Sm90TmaWarpSpecializedAdapterINS1H_15DefaultEpilogueISJ_SK_SK_NS1G_6thread17LinearCombinationISJ_Li1EffLNS1L_9ScaleType4KindE0ELNS_15FloatRoundStyleE2ESJ_EENS1_15EpilogueDefaultEEEEEvvEEEEvNT_6ParamsE)
	.align		4
        /*000c*/ 	.word	index@(__assertfail)
	.align		4
        /*0010*/ 	.word	0x00000000
	.align		4
        /*0014*/ 	.word	0xfffffffe
	.align		4
        /*0018*/ 	.word	0x00000000
	.align		4
        /*001c*/ 	.word	0xfffffffd
	.align		4
        /*0020*/ 	.word	0x00000000
	.align		4
        /*0024*/ 	.word	0xfffffffc


//--------------------- .nv.constant4             --------------------------
	.section	.nv.constant4,"a",@progbits
	.align	8
	.align		8
.nv.constant4:
        /*0000*/ 	.dword	__assertfail
	.align		8
        /*0008*/ 	.dword	__unnamed_1
	.align		8
        /*0010*/ 	.dword	_ZN39_INTERNAL_deba26c6_4_k_cu_393f015e_66564cuda3std3__45__cpo5beginE
	.align		8
        /*0018*/ 	.dword	_ZN39_INTERNAL_deba26c6_4_k_cu_393f015e_66564cuda3std3__45__cpo3endE
	.align		8
        /*0020*/ 	.dword	_ZN39_INTERNAL_deba26c6_4_k_cu_393f015e_66564cuda3std3__45__cpo6cbeginE
	.align		8
        /*0028*/ 	.dword	_ZN39_INTERNAL_deba26c6_4_k_cu_393f015e_66564cuda3std3__45__cpo4cendE
	.align		8
        /*0030*/ 	.dword	_ZN39_INTERNAL_deba26c6_4_k_cu_393f015e_66564cuda3std3__441_GLOBAL__N__deba26c6_4_k_cu_393f015e_66566ignoreE
	.align		8
        /*0038*/ 	.dword	_ZN39_INTERNAL_deba26c6_4_k_cu_393f015e_66564cuda3std3__419piecewise_constructE
	.align		8
        /*0040*/ 	.dword	_ZN39_INTERNAL_deba26c6_4_k_cu_393f015e_66564cuda3std3__48in_placeE
	.align		8
        /*0048*/ 	.dword	_ZN39_INTERNAL_deba26c6_4_k_cu_393f015e_66564cuda3std6ranges3__45__cpo4swapE
	.align		8
        /*0050*/ 	.dword	_ZN39_INTERNAL_deba26c6_4_k_cu_393f015e_66564cuda3std6ranges3__45__cpo9iter_moveE
	.align		8
        /*0058*/ 	.dword	_ZN39_INTERNAL_deba26c6_4_k_cu_393f015e_66564cute7productE
	.align		8
        /*0060*/ 	.dword	_ZN39_INTERNAL_deba26c6_4_k_cu_393f015e_66564cute1_E
	.align		8
        /*0068*/ 	.dword	$str$22
	.align		8
        /*0070*/ 	.dword	$str$23


//--------------------- .text._ZN7cutlass13device_kernelINS_4gemm6kernel13GemmUniversalIN4cute5tupleIJiiiiEEENS1_10collective13CollectiveMmaINS1_34MainloopSm90TmaGmmaWarpSpecializedILi20ENS5_IJNS4_1CILi1EEESB_SB_EEENS1_35KernelTmaWarpSpecializedCooperativeEEENS5_IJNSA_ILi192EEENSA_ILi160EEENSA_ILi16EEEEEENS_6half_tENS5_IJlSB_lEEESJ_SK_NS4_8TiledMMAINS4_8MMA_AtomIJNS4_4SM904GMMA25MMA_64x32x16_F32F16F16_SSILNSO_5MajorE0ELSQ_0ELNSO_7ScaleInE1ELSR_1EEEEEENS4_6LayoutINS5_IJNSA_ILi2EEESB_SB_EEENS5_IJSB_NSA_ILi0EEESX_EEEEENS5_IJNS4_10UnderscoreES10_S10_EEEEENS4_13SM90_TMA_LOADENS4_14ComposedLayoutINS4_7SwizzleILi1ELi4ELi3EEENS4_18smem_ptr_flag_bitsILi16EEENSU_INS5_IJNSA_ILi8EEESH_EEENS5_IJSH_SB_EEEEEEEvNS4_8identityES13_S1D_vS1E_EENS_8epilogue10collective6detail29Sm90TmaWarpSpecializedAdapterINS1H_15DefaultEpilogueISJ_SK_SK_NS1G_6thread17LinearCombinationISJ_Li1EffLNS1L_9ScaleType4KindE0ELNS_15FloatRoundStyleE2ESJ_EENS1_15EpilogueDefaultEEEEEvvEEEEvNT_6ParamsE --------------------------
	.section	.text._ZN7cutlass13device_kernelINS_4gemm6kernel13GemmUniversalIN4cute5tupleIJiiiiEEENS1_10collective13CollectiveMmaINS1_34MainloopSm90TmaGmmaWarpSpecializedILi20ENS5_IJNS4_1CILi1EEESB_SB_EEENS1_35KernelTmaWarpSpecializedCooperativeEEENS5_IJNSA_ILi192EEENSA_ILi160EEENSA_ILi16EEEEEENS_6half_tENS5_IJlSB_lEEESJ_SK_NS4_8TiledMMAINS4_8MMA_AtomIJNS4_4SM904GMMA25MMA_64x32x16_F32F16F16_SSILNSO_5MajorE0ELSQ_0ELNSO_7ScaleInE1ELSR_1EEEEEENS4_6LayoutINS5_IJNSA_ILi2EEESB_SB_EEENS5_IJSB_NSA_ILi0EEESX_EEEEENS5_IJNS4_10UnderscoreES10_S10_EEEEENS4_13SM90_TMA_LOADENS4_14ComposedLayoutINS4_7SwizzleILi1ELi4ELi3EEENS4_18smem_ptr_flag_bitsILi16EEENSU_INS5_IJNSA_ILi8EEESH_EEENS5_IJSH_SB_EEEEEEEvNS4_8identityES13_S1D_vS1E_EENS_8epilogue10collective6detail29Sm90TmaWarpSpecializedAdapterINS1H_15DefaultEpilogueISJ_SK_SK_NS1G_6thread17LinearCombinationISJ_Li1EffLNS1L_9ScaleType4KindE0ELNS_15FloatRoundStyleE2ESJ_EENS1_15EpilogueDefaultEEEEEvvEEEEvNT_6ParamsE,"ax",@progbits
	.align	128
.text._ZN7cutlass13device_kernelINS_4gemm6kernel13GemmUniversalIN4cute5tupleIJiiiiEEENS1_10collective13CollectiveMmaINS1_34MainloopSm90TmaGmmaWarpSpecializedILi20ENS5_IJNS4_1CILi1EEESB_SB_EEENS1_35KernelTmaWarpSpecializedCooperativeEEENS5_IJNSA_ILi192EEENSA_ILi160EEENSA_ILi16EEEEEENS_6half_tENS5_IJlSB_lEEESJ_SK_NS4_8TiledMMAINS4_8MMA_AtomIJNS4_4SM904GMMA25MMA_64x32x16_F32F16F16_SSILNSO_5MajorE0ELSQ_0ELNSO_7ScaleInE1ELSR_1EEEEEENS4_6LayoutINS5_IJNSA_ILi2EEESB_SB_EEENS5_IJSB_NSA_ILi0EEESX_EEEEENS5_IJNS4_10UnderscoreES10_S10_EEEEENS4_13SM90_TMA_LOADENS4_14ComposedLayoutINS4_7SwizzleILi1ELi4ELi3EEENS4_18smem_ptr_flag_bitsILi16EEENSU_INS5_IJNSA_ILi8EEESH_EEENS5_IJSH_SB_EEEEEEEvNS4_8identityES13_S1D_vS1E_EENS_8epilogue10collective6detail29Sm90TmaWarpSpecializedAdapterINS1H_15DefaultEpilogueISJ_SK_SK_NS1G_6thread17LinearCombinationISJ_Li1EffLNS1L_9ScaleType4KindE0ELNS_15FloatRoundStyleE2ESJ_EENS1_15EpilogueDefaultEEEEEvvEEEEvNT_6ParamsE:
        .type           _ZN7cutlass13device_kernelINS_4gemm6kernel13GemmUniversalIN4cute5tupleIJiiiiEEENS1_10collective13CollectiveMmaINS1_34MainloopSm90TmaGmmaWarpSpecializedILi20ENS5_IJNS4_1CILi1EEESB_SB_EEENS1_35KernelTmaWarpSpecializedCooperativeEEENS5_IJNSA_ILi192EEENSA_ILi160EEENSA_ILi16EEEEEENS_6half_tENS5_IJlSB_lEEESJ_SK_NS4_8TiledMMAINS4_8MMA_AtomIJNS4_4SM904GMMA25MMA_64x32x16_F32F16F16_SSILNSO_5MajorE0ELSQ_0ELNSO_7ScaleInE1ELSR_1EEEEEENS4_6LayoutINS5_IJNSA_ILi2EEESB_SB_EEENS5_IJSB_NSA_ILi0EEESX_EEEEENS5_IJNS4_10UnderscoreES10_S10_EEEEENS4_13SM90_TMA_LOADENS4_14ComposedLayoutINS4_7SwizzleILi1ELi4ELi3EEENS4_18smem_ptr_flag_bitsILi16EEENSU_INS5_IJNSA_ILi8EEESH_EEENS5_IJSH_SB_EEEEEEEvNS4_8identityES13_S1D_vS1E_EENS_8epilogue10collective6detail29Sm90TmaWarpSpecializedAdapterINS1H_15DefaultEpilogueISJ_SK_SK_NS1G_6thread17LinearCombinationISJ_Li1EffLNS1L_9ScaleType4KindE0ELNS_15FloatRoundStyleE2ESJ_EENS1_15EpilogueDefaultEEEEEvvEEEEvNT_6ParamsE,@function
        .size           _ZN7cutlass13device_kernelINS_4gemm6kernel13GemmUniversalIN4cute5tupleIJiiiiEEENS1_10collective13CollectiveMmaINS1_34MainloopSm90TmaGmmaWarpSpecializedILi20ENS5_IJNS4_1CILi1EEESB_SB_EEENS1_35KernelTmaWarpSpecializedCooperativeEEENS5_IJNSA_ILi192EEENSA_ILi160EEENSA_ILi16EEEEEENS_6half_tENS5_IJlSB_lEEESJ_SK_NS4_8TiledMMAINS4_8MMA_AtomIJNS4_4SM904GMMA25MMA_64x32x16_F32F16F16_SSILNSO_5MajorE0ELSQ_0ELNSO_7ScaleInE1ELSR_1EEEEEENS4_6LayoutINS5_IJNSA_ILi2EEESB_SB_EEENS5_IJSB_NSA_ILi0EEESX_EEEEENS5_IJNS4_10UnderscoreES10_S10_EEEEENS4_13SM90_TMA_LOADENS4_14ComposedLayoutINS4_7SwizzleILi1ELi4ELi3EEENS4_18smem_ptr_flag_bitsILi16EEENSU_INS5_IJNSA_ILi8EEESH_EEENS5_IJSH_SB_EEEEEEEvNS4_8identityES13_S1D_vS1E_EENS_8epilogue10collective6detail29Sm90TmaWarpSpecializedAdapterINS1H_15DefaultEpilogueISJ_SK_SK_NS1G_6thread17LinearCombinationISJ_Li1EffLNS1L_9ScaleType4KindE0ELNS_15FloatRoundStyleE2ESJ_EENS1_15EpilogueDefaultEEEEEvvEEEEvNT_6ParamsE,(.L_x_417 - _ZN7cutlass13device_kernelINS_4gemm6kernel13GemmUniversalIN4cute5tupleIJiiiiEEENS1_10collective13CollectiveMmaINS1_34MainloopSm90TmaGmmaWarpSpecializedILi20ENS5_IJNS4_1CILi1EEESB_SB_EEENS1_35KernelTmaWarpSpecializedCooperativeEEENS5_IJNSA_ILi192EEENSA_ILi160EEENSA_ILi16EEEEEENS_6half_tENS5_IJlSB_lEEESJ_SK_NS4_8TiledMMAINS4_8MMA_AtomIJNS4_4SM904GMMA25MMA_64x32x16_F32F16F16_SSILNSO_5MajorE0ELSQ_0ELNSO_7ScaleInE1ELSR_1EEEEEENS4_6LayoutINS5_IJNSA_ILi2EEESB_SB_EEENS5_IJSB_NSA_ILi0EEESX_EEEEENS5_IJNS4_10UnderscoreES10_S10_EEEEENS4_13SM90_TMA_LOADENS4_14ComposedLayoutINS4_7SwizzleILi1ELi4ELi3EEENS4_18smem_ptr_flag_bitsILi16EEENSU_INS5_IJNSA_ILi8EEESH_EEENS5_IJSH_SB_EEEEEEEvNS4_8identityES13_S1D_vS1E_EENS_8epilogue10collective6detail29Sm90TmaWarpSpecializedAdapterINS1H_15DefaultEpilogueISJ_SK_SK_NS1G_6thread17LinearCombinationISJ_Li1EffLNS1L_9ScaleType4KindE0ELNS_15FloatRoundStyleE2ESJ_EENS1_15EpilogueDefaultEEEEEvvEEEEvNT_6ParamsE)
        .other          _ZN7cutlass13device_kernelINS_4gemm6kernel13GemmUniversalIN4cute5tupleIJiiiiEEENS1_10collective13CollectiveMmaINS1_34MainloopSm90TmaGmmaWarpSpecializedILi20ENS5_IJNS4_1CILi1EEESB_SB_EEENS1_35KernelTmaWarpSpecializedCooperativeEEENS5_IJNSA_ILi192EEENSA_ILi160EEENSA_ILi16EEEEEENS_6half_tENS5_IJlSB_lEEESJ_SK_NS4_8TiledMMAINS4_8MMA_AtomIJNS4_4SM904GMMA25MMA_64x32x16_F32F16F16_SSILNSO_5MajorE0ELSQ_0ELNSO_7ScaleInE1ELSR_1EEEEEENS4_6LayoutINS5_IJNSA_ILi2EEESB_SB_EEENS5_IJSB_NSA_ILi0EEESX_EEEEENS5_IJNS4_10UnderscoreES10_S10_EEEEENS4_13SM90_TMA_LOADENS4_14ComposedLayoutINS4_7SwizzleILi1ELi4ELi3EEENS4_18smem_ptr_flag_bitsILi16EEENSU_INS5_IJNSA_ILi8EEESH_EEENS5_IJSH_SB_EEEEEEEvNS4_8identityES13_S1D_vS1E_EENS_8epilogue10collective6detail29Sm90TmaWarpSpecializedAdapterINS1H_15DefaultEpilogueISJ_SK_SK_NS1G_6thread17LinearCombinationISJ_Li1EffLNS1L_9ScaleType4KindE0ELNS_15FloatRoundStyleE2ESJ_EENS1_15EpilogueDefaultEEEEEvvEEEEvNT_6ParamsE,@"STO_CUDA_ENTRY STV_DEFAULT"
_ZN7cutlass13device_kernelINS_4gemm6kernel13GemmUniversalIN4cute5tupleIJiiiiEEENS1_10collective13CollectiveMmaINS1_34MainloopSm90TmaGmmaWarpSpecializedILi20ENS5_IJNS4_1CILi1EEESB_SB_EEENS1_35KernelTmaWarpSpecializedCooperativeEEENS5_IJNSA_ILi192EEENSA_ILi160EEENSA_ILi16EEEEEENS_6half_tENS5_IJlSB_lEEESJ_SK_NS4_8TiledMMAINS4_8MMA_AtomIJNS4_4SM904GMMA25MMA_64x32x16_F32F16F16_SSILNSO_5MajorE0ELSQ_0ELNSO_7ScaleInE1ELSR_1EEEEEENS4_6LayoutINS5_IJNSA_ILi2EEESB_SB_EEENS5_IJSB_NSA_ILi0EEESX_EEEEENS5_IJNS4_10UnderscoreES10_S10_EEEEENS4_13SM90_TMA_LOADENS4_14ComposedLayoutINS4_7SwizzleILi1ELi4ELi3EEENS4_18smem_ptr_flag_bitsILi16EEENSU_INS5_IJNSA_ILi8EEESH_EEENS5_IJSH_SB_EEEEEEEvNS4_8identityES13_S1D_vS1E_EENS_8epilogue10collective6detail29Sm90TmaWarpSpecializedAdapterINS1H_15DefaultEpilogueISJ_SK_SK_NS1G_6thread17LinearCombinationISJ_Li1EffLNS1L_9ScaleType4KindE0ELNS_15FloatRoundStyleE2ESJ_EENS1_15EpilogueDefaultEEEEEvvEEEEvNT_6ParamsE:
[----:B------:R-:W0:Y:S01]  /*0000*/  LDC R1, c[0x0][0x28] ;  /* 0x00000a00ff017b82 */ /* 0x000e220000000800 */
[----:B------:R-:W1:Y:S01]  /*0010*/  S2R R2, SR_TID.X ;  /* 0x0000000000027919 */ /* 0x000e620000002100 */
[----:B------:R-:W-:Y:S01]  /*0020*/  ELECT P0, URZ, PT ;  /* 0x00000000003f782f */ /* 0x000fe20003800000 */
[----:B------:R-:W-:Y:S01]  /*0030*/  BSSY B0, `(.L_x_0) ;  /* 0x000000f000007945 */ /* 0x000fe20003800000 */
[--C-:B-1----:R-:W-:Y:S02]  /*0040*/  SHF.R.U32.HI R0, RZ, 0x5, R2.reuse ;  /* 0x00000005ff007819 */ /* 0x102fe40000011602 */
[----:B------:R-:W-:-:S03]  /*0050*/  SHF.R.U32.HI R2, RZ, 0x7, R2 ;  /* 0x00000007ff027819 */ /* 0x000fc60000011602 */
[----:B------:R-:W1:Y:S04]  /*0060*/  SHFL.IDX PT, R5, R0, RZ, 0x1f ;  /* 0x00001fff00057589 */ /* 0x000e6800000e0000 */
[----:B------:R2:W3:Y:S01]  /*0070*/  SHFL.IDX PT, R10, R2, RZ, 0x1f ;  /* 0x00001fff020a7589 */ /* 0x0004e200000e0000 */
[----:B-1----:R-:W-:-:S13]  /*0080*/  ISETP.NE.OR P0, PT, R5, RZ, !P0 ;  /* 0x000000ff0500720c */ /* 0x002fda0004705670 */
[----:B0-23--:R-:W-:Y:S05]  /*0090*/  @P0 BRA `(.L_x_1) ;  /* 0x0000000000200947 */ /* 0x00dfea0003800000 */
[----:B------:R-:W-:Y:S02]  /*00a0*/  ULDC.64 UR4, c[0x0][0x198] ;  /* 0x0000660000047ab9 */ /* 0x000fe40000000a00 */
[----:B------:R-:W-:Y:S02]  /*00b0*/  UIADD3 UR6, UP0, UR4, 0xf0, URZ ;  /* 0x000000f004067890 */ /* 0x000fe4000ff1e03f */
[----:B------:R-:W-:Y:S02]  /*00c0*/  UIADD3 UR4, UP1, UR4, 0x1f0, URZ ;  /* 0x000001f004047890 */ /* 0x000fe4000ff3e03f */
[----:B------:R-:W-:Y:S02]  /*00d0*/  UIADD3.X UR7, URZ, UR5, URZ, UP0, !UPT ;  /* 0x000000053f077290 */ /* 0x000fe400087fe43f */
[----:B------:R-:W-:-:S07]  /*00e0*/  UIADD3.X UR5, URZ, UR5, URZ, UP1, !UPT ;  /* 0x000000053f057290 */ /* 0x000fce0008ffe43f */
[----:B------:R0:W-:Y:S02]  /*00f0*/  UTMACCTL.PF [UR6] ;  /* 0x00000000060079b9 */ /* 0x0001e40008040000 */
[----:B------:R0:W-:Y:S02]  /*0100*/  UTMACCTL.PF [UR4] ;  /* 0x00000000040079b9 */ /* 0x0001e40008040000 */
[----:B0-----:R-:W-:Y:S01]  /*0110*/  NOP ;  /* 0x0000000000007918 */ /* 0x001fe20000000000 */
.L_x_1:
[----:B------:R-:W-:Y:S05]  /*0120*/  BSYNC B0 ;  /* 0x0000000000007941 */ /* 0x000fea0003800000 */
.L_x_0:
[----:B------:R-:W0:Y:S02]  /*0130*/  SHFL.IDX PT, R2, R0, RZ, 0x1f ;  /* 0x00001fff00027589 */ /* 0x000e2400000e0000 */
[----:B0-----:R-:W-:-:S13]  /*0140*/  ISETP.NE.AND P0, PT, R2, RZ, PT ;  /* 0x000000ff0200720c */ /* 0x001fda0003f05270 */
[----:B------:R-:W-:Y:S05]  /*0150*/  @P0 BRA `(.L_x_2) ;  /* 0x0000000000e40947 */ /* 0x000fea0003800000 */
[----:B------:R-:W-:Y:S01]  /*0160*/  ELECT P0, URZ, PT ;  /* 0x00000000003f782f */ /* 0x000fe20003800000 */
[----:B------:R-:W-:-:S12]  /*0170*/  BSSY B0, `(.L_x_2) ;  /* 0x0000037000007945 */ /* 0x000fd80003800000 */
[----:B------:R-:W-:Y:S05]  /*0180*/  @!P0 BRA `(.L_x_3) ;  /* 0x0000000000d48947 */ /* 0x000fea0003800000 */
[----:B------:R-:W0:Y:S01]  /*0190*/  S2UR UR8, SR_CgaCtaId ;  /* 0x00000000000879c3 */ /* 0x000e220000008800 */
[----:B------:R-:W-:Y:S01]  /*01a0*/  UMOV UR4, 0x400 ;  /* 0x0000040000047882 */ /* 0x000fe20000000000 */
[----:B------:R-:W-:Y:S01]  /*01b0*/  UMOV UR5, 0x1 ;  /* 0x0000000100057882 */ /* 0x000fe20000000000 */
[----:B------:R-:W-:Y:S02]  /*01c0*/  UMOV UR6, 0x100 ;  /* 0x0000010000067882 */ /* 0x000fe40000000000 */
[----:B------:R-:W-:-:S04]  /*01d0*/  UIADD3 UR6, -UR6, 0x100000, URZ ;  /* 0x0010000006067890 */ /* 0x000fc8000fffe13f */
[----:B------:R-:W-:Y:S02]  /*01e0*/  USHF.L.U32 UR7, UR6, 0xb, URZ ;  /* 0x0000000b06077899 */ /* 0x000fe4000800063f */
[----:B------:R-:W-:Y:S02]  /*01f0*/  USHF.L.U32 UR6, UR6, 0x1, URZ ;  /* 0x0000000106067899 */ /* 0x000fe4000800063f */
[----:B0-----:R-:W-:Y:S02]  /*0200*/  ULEA UR8, UR8, UR4, 0x18 ;  /* 0x0000000408087291 */ /* 0x001fe4000f8ec03f */
[----:B------:R-:W-:-:S04]  /*0210*/  UIADD3 UR4, -UR5, 0x100000, URZ ;  /* 0x0010000005047890 */ /* 0x000fc8000fffe13f */
[----:B------:R-:W-:Y:S02]  /*0220*/  USHF.L.U32 UR5, UR4, 0xb, URZ ;  /* 0x0000000b04057899 */ /* 0x000fe4000800063f */
[----:B------:R-:W-:Y:S01]  /*0230*/  USHF.L.U32 UR4, UR4, 0x1, URZ ;  /* 0x0000000104047899 */ /* 0x000fe2000800063f */
[----:B------:R-:W0:Y:S11]  /*0240*/  FENCE.VIEW.ASYNC.S ;  /* 0x00000000000073c6 */ /* 0x000e360000000000 */
[----:B0-----:R0:W1:Y:S01]  /*0250*/  SYNCS.EXCH.64 URZ, [UR8], UR4 ;  /* 0x00000004083f75b2 */ /* 0x0010620008000100 */
[----:B------:R0:W2:Y:S01]  /*0260*/  SYNCS.EXCH.64 URZ, [UR8+0xa0], UR6 ;  /* 0x0000a006083f75b2 */ /* 0x0000a20008000100 */
[----:B------:R0:W3:Y:S01]  /*0270*/  SYNCS.EXCH.64 URZ, [UR8+0x8], UR4 ;  /* 0x00000804083f75b2 */ /* 0x0000e20008000100 */
[----:B------:R0:W4:Y:S01]  /*0280*/  SYNCS.EXCH.64 URZ, [UR8+0xa8], UR6 ;  /* 0x0000a806083f75b2 */ /* 0x0001220008000100 */
[----:B------:R0:W0:Y:S01]  /*0290*/  SYNCS.EXCH.64 URZ, [UR8+0x10], UR4 ;  /* 0x00001004083f75b2 */ /* 0x0000220008000100 */
        /* <DEDUP_REMOVED lines=35> */
[----:B-1234-:R-:W-:Y:S01]  /*04d0*/  NOP ;  /* 0x0000000000007918 */ /* 0x01efe20000000000 */
.L_x_3:
[----:B0-----:R-:W-:Y:S05]  /*04e0*/  BSYNC B0 ;  /* 0x0000000000007941 */ /* 0x001fea0003800000 */
.L_x_2:
[----:B------:R-:W0:Y:S01]  /*04f0*/  SHFL.IDX PT, R0, R0, RZ, 0x1f ;  /* 0x00001fff00007589 */ /* 0x000e2200000e0000 */
[----:B------:R-:W-:Y:S01]  /*0500*/  ELECT P0, URZ, PT ;  /* 0x00000000003f782f */ /* 0x000fe20003800000 */
[----:B------:R-:W1:Y:S01]  /*0510*/  LDC R4, c[0x0][0x65c] ;  /* 0x00019700ff047b82 */ /* 0x000e620000000800 */
[----:B------:R-:W-:Y:S01]  /*0520*/  SHF.R.S32.HI R6, RZ, 0x1f, R5 ;  /* 0x0000001fff067819 */ /* 0x000fe20000011405 */
[----:B------:R-:W2:Y:S01]  /*0530*/  S2R R3, SR_CTAID.Y ;  /* 0x0000000000037919 */ /* 0x000ea20000002600 */
[----:B------:R-:W-:Y:S01]  /*0540*/  UMOV UR4, 0x20 ;  /* 0x0000002000047882 */ /* 0x000fe20000000000 */
[----:B------:R-:W-:Y:S01]  /*0550*/  ISETP.NE.AND P2, PT, R10, RZ, PT ;  /* 0x000000ff0a00720c */ /* 0x000fe20003f45270 */
[----:B------:R-:W-:Y:S01]  /*0560*/  NOP ;  /* 0x0000000000007918 */ /* 0x000fe20000000000 */
[----:B------:R-:W-:Y:S01]  /*0570*/  LEA.HI R6, R6, R5, RZ, 0x2 ;  /* 0x0000000506067211 */ /* 0x000fe200078f10ff */
[----:B------:R-:W-:Y:S01]  /*0580*/  NOP ;  /* 0x0000000000007918 */ /* 0x000fe20000000000 */
[----:B------:R-:W-:-:S02]  /*0590*/  LOP3.LUT R2, R2, 0xfffffff7, RZ, 0xc0, !PT ;  /* 0xfffffff702027812 */ /* 0x000fc400078ec0ff */
[----:B0-----:R-:W-:Y:S02]  /*05a0*/  ISETP.NE.OR P0, PT, R0, RZ, !P0 ;  /* 0x000000ff0000720c */ /* 0x001fe40004705670 */
[----:B-1----:R-:W-:Y:S02]  /*05b0*/  ISETP.NE.AND P3, PT, R4, 0x1, PT ;  /* 0x000000010400780c */ /* 0x002fe40003f65270 */
[----:B------:R-:W0:Y:S01]  /*05c0*/  S2R R4, SR_CTAID.X ;  /* 0x0000000000047919 */ /* 0x000e220000002500 */
[----:B------:R-:W-:-:S05]  /*05d0*/  LOP3.LUT R0, R6, 0xfffffffc, RZ, 0xc0, !PT ;  /* 0xfffffffc06007812 */ /* 0x000fca00078ec0ff */
[----:B------:R-:W-:Y:S02]  /*05e0*/  IMAD.IADD R0, R5, 0x1, -R0 ;  /* 0x0000000105007824 */ /* 0x000fe400078e0a00 */
[----:B------:R-:W-:Y:S01]  /*05f0*/  IMAD.MOV.U32 R5, RZ, RZ, RZ ;  /* 0x000000ffff057224 */ /* 0x000fe200078e00ff */
[----:B------:R-:W-:Y:S01]  /*0600*/  VOTEU.ALL UP0, P0 ;  /* 0x00000000003f7886 */ /* 0x000fe20000000000 */
[----:B------:R-:W-:Y:S01]  /*0610*/  VOTEU.ALL UP1, P0 ;  /* 0x00000000003f7886 */ /* 0x000fe20000020000 */
[----:B------:R-:W0:Y:S01]  /*0620*/  @P3 LDC R9, c[0x0][0x10] ;  /* 0x00000400ff093b82 */ /* 0x000e220000000800 */
[----:B--2---:R-:W-:Y:S01]  /*0630*/  @P3 IMAD.MOV.U32 R6, RZ, RZ, R3 ;  /* 0x000000ffff063224 */ /* 0x004fe200078e0003 */
[----:B------:R-:W-:Y:S01]  /*0640*/  @P3 LOP3.LUT R2, R2, 0x8, RZ, 0xfc, !PT ;  /* 0x0000000802023812 */ /* 0x000fe200078efcff */
[----:B------:R-:W-:Y:S01]  /*0650*/  @!UP0 UMOV UR6, 0x400 ;  /* 0x0000040000068882 */ /* 0x000fe20000000000 */
[----:B------:R-:W-:-:S04]  /*0660*/  @!UP0 UIADD3 UR4, -UR4, 0x100000, URZ ;  /* 0x0010000004048890 */ /* 0x000fc8000fffe13f */
[----:B------:R-:W-:Y:S02]  /*0670*/  @!UP0 USHF.L.U32 UR5, UR4, 0xb, URZ ;  /* 0x0000000b04058899 */ /* 0x000fe4000800063f */
[----:B------:R-:W-:Y:S01]  /*0680*/  @!UP0 USHF.L.U32 UR4, UR4, 0x1, URZ ;  /* 0x0000000104048899 */ /* 0x000fe2000800063f */
[----:B------:R-:W-:Y:S02]  /*0690*/  @P3 IMAD.MOV.U32 R7, RZ, RZ, RZ ;  /* 0x000000ffff073224 */ /* 0x000fe400078e00ff */
[----:B------:R-:W-:Y:S01]  /*06a0*/  @P3 IMAD.MOV.U32 R13, RZ, RZ, RZ ;  /* 0x000000ffff0d3224 */ /* 0x000fe200078e00ff */
[----:B------:R-:W1:Y:S08]  /*06b0*/  @!UP0 S2UR UR7, SR_CgaCtaId ;  /* 0x00000000000789c3 */ /* 0x000e700000008800 */
[----:B------:R-:W2:Y:S01]  /*06c0*/  @!P3 LDC R11, c[0x0][0xc] ;  /* 0x00000300ff0bbb82 */ /* 0x000ea20000000800 */
[----:B0-----:R-:W-:-:S04]  /*06d0*/  @P3 IMAD.WIDE.U32 R8, R4, R9, R6 ;  /* 0x0000000904083225 */ /* 0x001fc800078e0006 */
[----:B------:R-:W-:Y:S02]  /*06e0*/  @P3 IMAD.MOV.U32 R19, RZ, RZ, R8 ;  /* 0x000000ffff133224 */ /* 0x000fe400078e0008 */
[----:B------:R-:W-:Y:S01]  /*06f0*/  @P3 IMAD.IADD R18, R9, 0x1, R13 ;  /* 0x0000000109123824 */ /* 0x000fe200078e020d */
[----:B-1----:R-:W-:Y:S01]  /*0700*/  @!UP0 ULEA UR6, UR7, UR6, 0x18 ;  /* 0x0000000607068291 */ /* 0x002fe2000f8ec03f */
[----:B------:R-:W-:Y:S01]  /*0710*/  VOTEU.ALL UP0, P0 ;  /* 0x00000000003f7886 */ /* 0x000fe20000000000 */
[----:B------:R-:W-:-:S04]  /*0720*/  ISETP.NE.AND P0, PT, R0, 0x3, PT ;  /* 0x000000030000780c */ /* 0x000fc80003f05270 */
[----:B------:R-:W-:Y:S01]  /*0730*/  ISETP.EQ.OR P0, PT, R0, RZ, !P0 ;  /* 0x000000ff0000720c */ /* 0x000fe20004702670 */
[----:B--2---:R-:W-:-:S03]  /*0740*/  @!P3 IMAD.WIDE.U32 R6, R11, R3, R4 ;  /* 0x000000030b06b225 */ /* 0x004fc600078e0004 */
[C---:B------:R-:W-:Y:S01]  /*0750*/  ISETP.EQ.AND P0, PT, R10.reuse, RZ, P0 ;  /* 0x000000ff0a00720c */ /* 0x040fe20000702270 */
[----:B------:R-:W-:Y:S01]  /*0760*/  VIADD R10, R10, 0xffffffff ;  /* 0xffffffff0a0a7836 */ /* 0x000fe20000000000 */
[----:B------:R-:W0:Y:S02]  /*0770*/  FENCE.VIEW.ASYNC.S ;  /* 0x00000000000073c6 */ /* 0x000e240000000000 */
[----:B0-----:R0:W1:Y:S01]  /*0780*/  @!UP0 SYNCS.EXCH.64 URZ, [UR6+0x150], UR4 ;  /* 0x00015004063f85b2 */ /* 0x0010620008000100 */
[----:B------:R-:W-:Y:S01]  /*0790*/  @!P3 IMAD.MOV.U32 R19, RZ, RZ, R6 ;  /* 0x000000ffff13b224 */ /* 0x000fe200078e0006 */
[----:B------:R-:W-:Y:S01]  /*07a0*/  SEL R16, RZ, 0x1, !P0 ;  /* 0x00000001ff107807 */ /* 0x000fe20004000000 */
[----:B------:R-:W-:Y:S01]  /*07b0*/  @!P3 IMAD.MOV.U32 R18, RZ, RZ, R7 ;  /* 0x000000ffff12b224 */ /* 0x000fe200078e0007 */
[----:B------:R-:W-:-:S04]  /*07c0*/  ISETP.GE.U32.AND P1, PT, R10, 0x2, PT ;  /* 0x000000020a00780c */ /* 0x000fc80003f26070 */
[----:B------:R-:W-:Y:S01]  /*07d0*/  SEL R16, R16, 0x2, P1 ;  /* 0x0000000210107807 */ /* 0x000fe20000800000 */
[----:B------:R0:W1:Y:S01]  /*07e0*/  @!UP1 SYNCS.EXCH.64 URZ, [UR6+0x158], UR4 ;  /* 0x00015804063f95b2 */ /* 0x0000620008000100 */
[----:B------:R-:W-:Y:S01]  /*07f0*/  NOP ;  /* 0x0000000000007918 */ /* 0x000fe20000000000 */
[----:B-1----:R-:W-:Y:S06]  /*0800*/  BAR.SYNC.DEFER_BLOCKING 0x0 ;  /* 0x0000000000007b1d */ /* 0x002fec0000010000 */
[----:B------:R-:W-:Y:S05]  /*0810*/  @!P2 BRA `(.L_x_4) ;  /* 0x000000bc0064a947 */ /* 0x000fea0003800000 */
[----:B------:R-:W-:-:S13]  /*0820*/  ISETP.GT.U32.AND P0, PT, R10, 0x1, PT ;  /* 0x000000010a00780c */ /* 0x000fda0003f04070 */
[----:B0-----:R-:W-:Y:S05]  /*0830*/  @P0 EXIT ;  /* 0x000000000000094d */ /* 0x001fea0003800000 */
[----:B------:R-:W-:Y:S01]  /*0840*/  ULDC.64 UR4, c[0x0][0x650] ;  /* 0x0001940000047ab9 */ /* 0x000fe20000000a00 */
[----:B------:R-:W-:Y:S01]  /*0850*/  PRMT R0, RZ, 0x7610, R0 ;  /* 0x00007610ff007816 */ /* 0x000fe20000000000 */
[----:B------:R-:W-:Y:S01]  /*0860*/  IMAD.MOV.U32 R22, RZ, RZ, -0x1 ;  /* 0xffffffffff167424 */ /* 0x000fe200078e00ff */
[----:B------:R-:W-:Y:S01]  /*0870*/  ISETP.GE.U32.AND P0, PT, R19, UR4, PT ;  /* 0x0000000413007c0c */ /* 0x000fe2000bf06070 */
[----:B------:R-:W-:Y:S02]  /*0880*/  IMAD.MOV.U32 R23, RZ, RZ, -0x1 ;  /* 0xffffffffff177424 */ /* 0x000fe400078e00ff */
[----:B------:R-:W-:Y:S01]  /*0890*/  IMAD.MOV.U32 R17, RZ, RZ, -0x1 ;  /* 0xffffffffff117424 */ /* 0x000fe200078e00ff */
[----:B------:R-:W-:-:S13]  /*08a0*/  ISETP.GE.U32.AND.EX P0, PT, R18, UR5, PT, P0 ;  /* 0x0000000512007c0c */ /* 0x000fda000bf06100 */
[----:B------:R-:W-:Y:S05]  /*08b0*/  @P0 BRA `(.L_x_5) ;  /* 0x0000000400600947 */ /* 0x000fea0003800000 */
[----:B------:R-:W0:Y:S01]  /*08c0*/  LDC.64 R14, c[0x0][0x628] ;  /* 0x00018a00ff0e7b82 */ /* 0x000e220000000a00 */
[----:B------:R-:W-:Y:S02]  /*08d0*/  IMAD.MOV.U32 R6, RZ, RZ, R19 ;  /* 0x000000ffff067224 */ /* 0x000fe400078e0013 */
[----:B------:R-:W-:-:S05]  /*08e0*/  IMAD.MOV.U32 R7, RZ, RZ, R18 ;  /* 0x000000ffff077224 */ /* 0x000fca00078e0012 */
[----:B------:R-:W1:Y:S08]  /*08f0*/  LDC R12, c[0x0][0x630] ;  /* 0x00018c00ff0c7b82 */ /* 0x000e700000000800 */
[----:B------:R-:W2:Y:S01]  /*0900*/  LDC.64 R20, c[0x0][0x620] ;  /* 0x00018800ff147b82 */ /* 0x000ea20000000a00 */
[----:B0-----:R-:W-:-:S04]  /*0910*/  ISETP.NE.U32.AND P0, PT, R14, RZ, PT ;  /* 0x000000ff0e00720c */ /* 0x001fc80003f05070 */
[----:B------:R-:W-:-:S13]  /*0920*/  ISETP.NE.AND.EX P0, PT, R15, RZ, PT, P0 ;  /* 0x000000ff0f00720c */ /* 0x000fda0003f05300 */
[----:B-12---:R-:W-:Y:S05]  /*0930*/  @!P0 BRA `(.L_x_6) ;  /* 0x0000000000288947 */ /* 0x006fea0003800000 */
[----:B------:R-:W0:Y:S02]  /*0940*/  LDC R0, c[0x0][0x634] ;  /* 0x00018d00ff007b82 */ /* 0x000e240000000800 */
[----:B0-----:R-:W-:-:S05]  /*0950*/  IADD3 R11, P0, R19, R0, RZ ;  /* 0x00000000130b7210 */ /* 0x001fca0007f1e0ff */
[----:B------:R-:W-:-:S04]  /*0960*/  IMAD.X R13, RZ, RZ, R18, P0 ;  /* 0x000000ffff0d7224 */ /* 0x000fc800000e0612 */
[----:B------:R-:W-:-:S04]  /*0970*/  IMAD.WIDE.U32 R6, R13, R14, RZ ;  /* 0x0000000e0d067225 */ /* 0x000fc800078e00ff */
[----:B------:R-:W-:-:S04]  /*0980*/  IMAD.WIDE.U32 R8, P0, R11, R15, R6 ;  /* 0x0000000f0b087225 */ /* 0x000fc80007800006 */
[----:B------:R-:W-:-:S04]  /*0990*/  IMAD.WIDE.U32 R6, R11, R14, RZ ;  /* 0x0000000e0b067225 */ /* 0x000fc800078e00ff */
[----:B------:R-:W-:Y:S01]  /*09a0*/  IMAD.X R11, RZ, RZ, RZ, P0 ;  /* 0x000000ffff0b7224 */ /* 0x000fe200000e06ff */
[----:B------:R-:W-:Y:S01]  /*09b0*/  IADD3 RZ, P0, R7, R8, RZ ;  /* 0x0000000807ff7210 */ /* 0x000fe20007f1e0ff */
[----:B------:R-:W-:-:S04]  /*09c0*/  IMAD.MOV.U32 R10, RZ, RZ, R9 ;  /* 0x000000ffff0a7224 */ /* 0x000fc800078e0009 */
[----:B------:R-:W-:-:S08]  /*09d0*/  IMAD.WIDE.U32.X R6, R13, R15, R10, P0 ;  /* 0x0000000f0d067225 */ /* 0x000fd000000e040a */
.L_x_6:
[-CC-:B------:R-:W-:Y:S01]  /*09e0*/  SHF.R.U64 R25, R6, R12.reuse, R7.reuse ;  /* 0x0000000c06197219 */ /* 0x180fe20000001207 */
[----:B------:R-:W0:Y:S01]  /*09f0*/  LDC R10, c[0x0][0x618] ;  /* 0x00018600ff0a7b82 */ /* 0x000e220000000800 */
[----:B------:R-:W-:Y:S01]  /*0a00*/  SHF.R.U32.HI R5, RZ, R12, R7 ;  /* 0x0000000cff057219 */ /* 0x000fe20000011607 */
[----:B------:R-:W-:Y:S01]  /*0a10*/  ULDC UR4, c[0x0][0x150] ;  /* 0x0000540000047ab9 */ /* 0x000fe20000000800 */
[----:B------:R-:W-:Y:S01]  /*0a20*/  IADD3 R9, P0, RZ, -R25, RZ ;  /* 0x80000019ff097210 */ /* 0x000fe20007f1e0ff */
[----:B------:R-:W-:Y:S01]  /*0a30*/  IMAD.MOV.U32 R6, RZ, RZ, R19 ;  /* 0x000000ffff067224 */ /* 0x000fe200078e0013 */
[----:B------:R-:W-:Y:S01]  /*0a40*/  I2FP.F32.U32 R0, R4 ;  /* 0x0000000400007245 */ /* 0x000fe20000201000 */
[----:B------:R-:W-:Y:S02]  /*0a50*/  IMAD.MOV.U32 R7, RZ, RZ, R18 ;  /* 0x000000ffff077224 */ /* 0x000fe400078e0012 */
[----:B------:R-:W1:Y:S01]  /*0a60*/  LDC.64 R26, c[0x0][0x640] ;  /* 0x00019000ff1a7b82 */ /* 0x000e620000000a00 */
[----:B------:R-:W-:-:S02]  /*0a70*/  IMAD.X R11, RZ, RZ, ~R5, P0 ;  /* 0x000000ffff0b7224 */ /* 0x000fc400000e0e05 */
[----:B------:R-:W-:Y:S01]  /*0a80*/  FMUL R0, R0, UR4 ;  /* 0x0000000400007c20 */ /* 0x000fe20008400000 */
[----:B------:R-:W-:Y:S01]  /*0a90*/  IMAD.WIDE.U32 R6, R9, R20, R6 ;  /* 0x0000001409067225 */ /* 0x000fe200078e0006 */
[----:B------:R-:W-:-:S03]  /*0aa0*/  ULDC UR4, c[0x0][0x154] ;  /* 0x0000550000047ab9 */ /* 0x000fc60000000800 */
[----:B------:R-:W-:Y:S01]  /*0ab0*/  IMAD R8, R11, R20, RZ ;  /* 0x000000140b087224 */ /* 0x000fe200078e02ff */
[----:B------:R-:W2:Y:S01]  /*0ac0*/  LDC R5, c[0x0][0x144] ;  /* 0x00005100ff057b82 */ /* 0x000ea20000000800 */
[----:B------:R-:W3:Y:S02]  /*0ad0*/  F2I.U32.TRUNC.NTZ R0, R0 ;  /* 0x0000000000007305 */ /* 0x000ee4000020f000 */
[----:B------:R-:W-:-:S04]  /*0ae0*/  IMAD R9, R9, R21, R8 ;  /* 0x0000001509097224 */ /* 0x000fc800078e0208 */
[----:B------:R-:W-:Y:S01]  /*0af0*/  IMAD.IADD R7, R7, 0x1, R9 ;  /* 0x0000000107077824 */ /* 0x000fe200078e0209 */
[----:B------:R-:W4:Y:S01]  /*0b00*/  LDC R12, c[0x0][0x608] ;  /* 0x00018200ff0c7b82 */ /* 0x000f220000000800 */
[----:B------:R-:W-:-:S03]  /*0b10*/  IMAD.MOV.U32 R9, RZ, RZ, -0x1 ;  /* 0xffffffffff097424 */ /* 0x000fc600078e00ff */
[-CC-:B0-----:R-:W-:Y:S02]  /*0b20*/  SHF.R.U64 R20, R6, R10.reuse, R7.reuse ;  /* 0x0000000a06147219 */ /* 0x181fe40000001207 */
[----:B------:R-:W-:Y:S02]  /*0b30*/  I2FP.F32.U32 R6, R3 ;  /* 0x0000000300067245 */ /* 0x000fe40000201000 */
[----:B------:R-:W0:Y:S01]  /*0b40*/  LDC R22, c[0x0][0x658] ;  /* 0x00019600ff167b82 */ /* 0x000e220000000800 */
[----:B-1----:R-:W-:Y:S01]  /*0b50*/  ISETP.NE.U32.AND P0, PT, R26, RZ, PT ;  /* 0x000000ff1a00720c */ /* 0x002fe20003f05070 */
[----:B---3--:R-:W-:Y:S01]  /*0b60*/  IMAD.MOV R8, RZ, RZ, -R0 ;  /* 0x000000ffff087224 */ /* 0x008fe200078e0a00 */
[----:B------:R-:W-:Y:S01]  /*0b70*/  SHF.R.U32.HI R7, RZ, R10, R7 ;  /* 0x0000000aff077219 */ /* 0x000fe20000011607 */
[----:B------:R-:W-:Y:S01]  /*0b80*/  FMUL R6, R6, UR4 ;  /* 0x0000000406067c20 */ /* 0x000fe20008400000 */
[----:B------:R-:W-:-:S03]  /*0b90*/  ISETP.NE.AND.EX P0, PT, R27, RZ, PT, P0 ;  /* 0x000000ff1b00720c */ /* 0x000fc60003f05300 */
[----:B------:R-:W1:Y:S01]  /*0ba0*/  LDC R14, c[0x0][0x148] ;  /* 0x00005200ff0e7b82 */ /* 0x000e620000000800 */
[----:B--2---:R-:W-:-:S07]  /*0bb0*/  IMAD R0, R5, R8, R4 ;  /* 0x0000000805007224 */ /* 0x004fce00078e0204 */
[----:B------:R-:W2:Y:S01]  /*0bc0*/  LDC R24, c[0x0][0x600] ;  /* 0x00018000ff187b82 */ /* 0x000ea20000000800 */
[-CC-:B----4-:R-:W-:Y:S02]  /*0bd0*/  SHF.R.U64 R28, R20, R12.reuse, R7.reuse ;  /* 0x0000000c141c7219 */ /* 0x190fe40000001207 */
[----:B------:R-:W-:Y:S01]  /*0be0*/  SHF.R.U32.HI R5, RZ, R12, R7 ;  /* 0x0000000cff057219 */ /* 0x000fe20000011607 */
[----:B------:R-:W-:Y:S01]  /*0bf0*/  IMAD.MOV.U32 R7, RZ, RZ, 0x1 ;  /* 0x00000001ff077424 */ /* 0x000fe200078e00ff */
[----:B------:R3:W4:Y:S03]  /*0c00*/  F2I.U32.TRUNC.NTZ R12, R6 ;  /* 0x00000006000c7305 */ /* 0x000726000020f000 */
[----:B------:R-:W1:Y:S01]  /*0c10*/  LDC R15, c[0x0][0x648] ;  /* 0x00019200ff0f7b82 */ /* 0x000e620000000800 */
[-C--:B0-----:R-:W-:Y:S02]  /*0c20*/  SHF.L.U32 R4, R9, R22.reuse, RZ ;  /* 0x0000001609047219 */ /* 0x081fe400000006ff */
[----:B------:R-:W-:-:S02]  /*0c30*/  SHF.R.U64 R30, R28, R22, R5 ;  /* 0x000000161c1e7219 */ /* 0x000fc40000001205 */
[----:B------:R-:W-:Y:S02]  /*0c40*/  LOP3.LUT R11, RZ, R4, RZ, 0x33, !PT ;  /* 0x00000004ff0b7212 */ /* 0x000fe400078e33ff */
[-C--:B------:R-:W-:Y:S01]  /*0c50*/  SHF.R.U32.HI R5, RZ, R22.reuse, R5 ;  /* 0x00000016ff057219 */ /* 0x080fe20000011605 */
[----:B------:R-:W0:Y:S01]  /*0c60*/  LDC R17, c[0x0][0x638] ;  /* 0x00018e00ff117b82 */ /* 0x000e220000000800 */
[----:B------:R-:W-:Y:S01]  /*0c70*/  SHF.L.U32 R10, R7, R22, RZ ;  /* 0x00000016070a7219 */ /* 0x000fe200000006ff */
[----:B------:R-:W-:-:S06]  /*0c80*/  IMAD.MOV.U32 R4, RZ, RZ, R30 ;  /* 0x000000ffff047224 */ /* 0x000fcc00078e001e */
[----:B------:R-:W0:Y:S01]  /*0c90*/  LDC R21, c[0x0][0x610] ;  /* 0x00018400ff157b82 */ /* 0x000e220000000800 */
[----:B---34-:R-:W-:Y:S05]  /*0ca0*/  @!P0 BRA `(.L_x_7) ;  /* 0x0000000000288947 */ /* 0x018fea0003800000 */
[----:B------:R-:W3:Y:S02]  /*0cb0*/  LDC R9, c[0x0][0x64c] ;  /* 0x00019300ff097b82 */ /* 0x000ee40000000800 */
[----:B---3--:R-:W-:-:S05]  /*0cc0*/  IADD3 R9, P0, R30, R9, RZ ;  /* 0x000000091e097210 */ /* 0x008fca0007f1e0ff */
        /* <DEDUP_REMOVED lines=8> */
.L_x_7:
[----:B-1----:R-:W-:Y:S01]  /*0d50*/  SHF.R.U64 R4, R4, R15, R5 ;  /* 0x0000000f04047219 */ /* 0x002fe20000001205 */
[----:B--2---:R-:W-:Y:S01]  /*0d60*/  VIADD R5, R24, 0xffffffff ;  /* 0xffffffff18057836 */ /* 0x004fe20000000000 */
[----:B------:R-:W-:Y:S01]  /*0d70*/  LOP3.LUT R11, R28, R11, RZ, 0xc0, !PT ;  /* 0x0000000b1c0b7212 */ /* 0x000fe200078ec0ff */
[----:B------:R-:W-:Y:S02]  /*0d80*/  IMAD.MOV R12, RZ, RZ, -R12 ;  /* 0x000000ffff0c7224 */ /* 0x000fe400078e0a0c */
[----:B------:R-:W-:Y:S01]  /*0d90*/  IMAD.MOV R6, RZ, RZ, -R4 ;  /* 0x000000ffff067224 */ /* 0x000fe200078e0a04 */
[----:B------:R-:W-:Y:S01]  /*0da0*/  LOP3.LUT R5, R20, R5, RZ, 0xc0, !PT ;  /* 0x0000000514057212 */ /* 0x000fe200078ec0ff */
[----:B------:R-:W-:Y:S02]  /*0db0*/  @P3 IMAD R0, R14, R12, R3 ;  /* 0x0000000c0e003224 */ /* 0x000fe400078e0203 */
[----:B------:R-:W-:Y:S02]  /*0dc0*/  IMAD R11, R10, R4, R11 ;  /* 0x000000040a0b7224 */ /* 0x000fe400078e020b */
[----:B0-----:R-:W-:-:S02]  /*0dd0*/  IMAD R3, R6, R17, R30 ;  /* 0x0000001106037224 */ /* 0x001fc400078e021e */
[----:B------:R-:W-:Y:S02]  /*0de0*/  IMAD R22, R11, R21, R0 ;  /* 0x000000150b167224 */ /* 0x000fe400078e0200 */
[----:B------:R-:W-:Y:S02]  /*0df0*/  IMAD R3, R3, R24, R5 ;  /* 0x0000001803037224 */ /* 0x000fe400078e0205 */
[----:B------:R-:W-:Y:S02]  /*0e00*/  IMAD.MOV.U32 R0, RZ, RZ, 0x1 ;  /* 0x00000001ff007424 */ /* 0x000fe400078e00ff */
[----:B------:R-:W-:Y:S01]  /*0e10*/  IMAD.MOV.U32 R17, RZ, RZ, R25 ;  /* 0x000000ffff117224 */ /* 0x000fe200078e0019 */
[----:B------:R-:W-:Y:S02]  /*0e20*/  SEL R23, R3, R22, !P3 ;  /* 0x0000001603177207 */ /* 0x000fe40005800000 */
[----:B------:R-:W-:-:S07]  /*0e30*/  SEL R22, R22, R3, !P3 ;  /* 0x0000000316167207 */ /* 0x000fce0005800000 */
.L_x_5:
[----:B------:R-:W-:-:S08]  /*0e40*/  NOP ;  /* 0x0000000000007918 */ /* 0x000fd00000000000 */
[----:B------:R-:W0:Y:S02]  /*0e50*/  USETMAXREG.TRY_ALLOC.CTAPOOL UP0, 0xe8 ;  /* 0x000000e8000079c8 */ /* 0x000e240008000600 */
[----:B0-----:R-:W-:-:S13]  /*0e60*/  PLOP3.LUT P0, PT, PT, PT, UP0, 0x80, 0x0 ;  /* 0x000000000000781c */ /* 0x001fda0003f0f008 */
[----:B------:R-:W-:Y:S05]  /*0e70*/  @!P0 BRA `(.L_x_5) ;  /* 0xfffffffc00f08947 */ /* 0x000fea000383ffff */
[----:B------:R-:W-:Y:S01]  /*0e80*/  ULDC.64 UR4, c[0x0][0x598] ;  /* 0x0001660000047ab9 */ /* 0x000fe20000000a00 */
[----:B------:R-:W-:Y:S01]  /*0e90*/  ULDC.64 UR36, c[0x0][0x208] ;  /* 0x0000820000247ab9 */ /* 0x000fe20000000a00 */
[----:B------:R-:W-:-:S04]  /*0ea0*/  ISETP.NE.U32.AND P0, PT, RZ, UR4, PT ;  /* 0x00000004ff007c0c */ /* 0x000fc8000bf05070 */
[----:B------:R-:W-:-:S13]  /*0eb0*/  ISETP.NE.AND.EX P0, PT, RZ, UR5, PT, P0 ;  /* 0x00000005ff007c0c */ /* 0x000fda000bf05300 */
[----:B------:R-:W-:Y:S05]  /*0ec0*/  @!P0 BRA `(.L_x_8) ;  /* 0x00000000001c8947 */ /* 0x000fea0003800000 */
[----:B------:R-:W0:Y:S02]  /*0ed0*/  LDC.64 R4, c[0x0][0x598] ;  /* 0x00016600ff047b82 */ /* 0x000e240000000a00 */
[----:B0-----:R-:W2:Y:S02]  /*0ee0*/  LDG.E.64 R4, desc[UR36][R4.64] ;  /* 0x0000002404047981 */ /* 0x001ea4000c1e1b00 */
[----:B--2---:R-:W-:-:S04]  /*0ef0*/  ISETP.NE.U32.AND P0, PT, R4, RZ, PT ;  /* 0x000000ff0400720c */ /* 0x004fc80003f05070 */
[----:B------:R-:W-:-:S13]  /*0f00*/  ISETP.NE.AND.EX P0, PT, R5, RZ, PT, P0 ;  /* 0x000000ff0500720c */ /* 0x000fda0003f05300 */
[----:B------:R-:W-:Y:S05]  /*0f10*/  @!P0 BRA `(.L_x_8) ;  /* 0x0000000000088947 */ /* 0x000fea0003800000 */
[----:B------:R0:W5:Y:S01]  /*0f20*/  LD.E R185, desc[UR36][R4.64] ;  /* 0x0000002404b97980 */ /* 0x000162000c101900 */
[----:B------:R-:W-:Y:S05]  /*0f30*/  BRA `(.L_x_9) ;  /* 0x0000000000247947 */ /* 0x000fea0003800000 */
.L_x_8:
[----:B------:R-:W-:Y:S02]  /*0f40*/  ULDC.64 UR4, c[0x0][0x588] ;  /* 0x0001620000047ab9 */ /* 0x000fe40000000a00 */
[----:B------:R-:W-:-:S04]  /*0f50*/  ISETP.NE.U32.AND P0, PT, RZ, UR4, PT ;  /* 0x00000004ff007c0c */ /* 0x000fc8000bf05070 */
[----:B------:R-:W-:-:S13]  /*0f60*/  ISETP.NE.AND.EX P0, PT, RZ, UR5, PT, P0 ;  /* 0x00000005ff007c0c */ /* 0x000fda000bf05300 */
[----:B------:R-:W-:Y:S05]  /*0f70*/  @!P0 BRA `(.L_x_10) ;  /* 0x00000000000c8947 */ /* 0x000fea0003800000 */
[----:B------:R-:W0:Y:S02]  /*0f80*/  LDC.64 R4, c[0x0][0x588] ;  /* 0x00016200ff047b82 */ /* 0x000e240000000a00 */
[----:B0-----:R1:W5:Y:S01]  /*0f90*/  LDG.E R185, desc[UR36][R4.64] ;  /* 0x0000002404b97981 */ /* 0x001362000c1e1900 */
[----:B------:R-:W-:Y:S05]  /*0fa0*/  BRA `(.L_x_9) ;  /* 0x0000000000087947 */ /* 0x000fea0003800000 */
.L_x_10:
[----:B------:R-:W-:Y:S02]  /*0fb0*/  ULDC UR4, c[0x0][0x580] ;  /* 0x0001600000047ab9 */ /* 0x000fe40000000800 */
[----:B------:R-:W-:-:S07]  /*0fc0*/  IMAD.U32 R185, RZ, RZ, UR4 ;  /* 0x00000004ffb97e24 */ /* 0x000fce000f8e00ff */
.L_x_9:
[----:B------:R-:W-:Y:S02]  /*0fd0*/  ULDC.64 UR4, c[0x0][0x5a0] ;  /* 0x0001680000047ab9 */ /* 0x000fe40000000a00 */
[----:B------:R-:W-:-:S04]  /*0fe0*/  ISETP.NE.U32.AND P0, PT, RZ, UR4, PT ;  /* 0x00000004ff007c0c */ /* 0x000fc8000bf05070 */
[----:B------:R-:W-:-:S13]  /*0ff0*/  ISETP.NE.AND.EX P0, PT, RZ, UR5, PT, P0 ;  /* 0x00000005ff007c0c */ /* 0x000fda000bf05300 */
[----:B------:R-:W-:Y:S05]  /*1000*/  @!P0 BRA `(.L_x_11) ;  /* 0x00000000001c8947 */ /* 0x000fea0003800000 */
[----:B01----:R-:W0:Y:S02]  /*1010*/  LDC.64 R4, c[0x0][0x5a0] ;  /* 0x00016800ff047b82 */ /* 0x003e240000000a00 */
[----:B0-----:R-:W2:Y:S02]  /*1020*/  LDG.E.64 R4, desc[UR36][R4.64] ;  /* 0x0000002404047981 */ /* 0x001ea4000c1e1b00 */
[----:B--2---:R-:W-:-:S04]  /*1030*/  ISETP.NE.U32.AND P0, PT, R4, RZ, PT ;  /* 0x000000ff0400720c */ /* 0x004fc80003f05070 */
[----:B------:R-:W-:-:S13]  /*1040*/  ISETP.NE.AND.EX P0, PT, R5, RZ, PT, P0 ;  /* 0x000000ff0500720c */ /* 0x000fda0003f05300 */
[----:B------:R-:W-:Y:S05]  /*1050*/  @!P0 BRA `(.L_x_11) ;  /* 0x0000000000088947 */ /* 0x000fea0003800000 */
[----:B------:R0:W5:Y:S01]  /*1060*/  LD.E R184, desc[UR36][R4.64] ;  /* 0x0000002404b87980 */ /* 0x000162000c101900 */
[----:B------:R-:W-:Y:S05]  /*1070*/  BRA `(.L_x_12) ;  /* 0x0000000000247947 */ /* 0x000fea0003800000 */
.L_x_11:
[----:B------:R-:W-:Y:S02]  /*1080*/  ULDC.64 UR4, c[0x0][0x590] ;  /* 0x0001640000047ab9 */ /* 0x000fe40000000a00 */
[----:B------:R-:W-:-:S04]  /*1090*/  ISETP.NE.U32.AND P0, PT, RZ, UR4, PT ;  /* 0x00000004ff007c0c */ /* 0x000fc8000bf05070 */
[----:B------:R-:W-:-:S13]  /*10a0*/  ISETP.NE.AND.EX P0, PT, RZ, UR5, PT, P0 ;  /* 0x00000005ff007c0c */ /* 0x000fda000bf05300 */
[----:B------:R-:W-:Y:S05]  /*10b0*/  @!P0 BRA `(.L_x_13) ;  /* 0x00000000000c8947 */ /* 0x000fea0003800000 */
[----:B01----:R-:W0:Y:S02]  /*10c0*/  LDC.64 R4, c[0x0][0x590] ;  /* 0x00016400ff047b82 */ /* 0x003e240000000a00 */
[----:B0-----:R1:W5:Y:S01]  /*10d0*/  LDG.E R184, desc[UR36][R4.64] ;  /* 0x0000002404b87981 */ /* 0x001362000c1e1900 */
[----:B------:R-:W-:Y:S05]  /*10e0*/  BRA `(.L_x_12) ;  /* 0x0000000000087947 */ /* 0x000fea0003800000 */
.L_x_13:
[----:B------:R-:W-:Y:S02]  /*10f0*/  ULDC UR4, c[0x0][0x584] ;  /* 0x0001610000047ab9 */ /* 0x000fe40000000800 */
[----:B------:R-:W-:-:S07]  /*1100*/  IMAD.U32 R184, RZ, RZ, UR4 ;  /* 0x00000004ffb87e24 */ /* 0x000fce000f8e00ff */
.L_x_12:
[----:B------:R-:W-:-:S13]  /*1110*/  LOP3.LUT P0, RZ, R0, 0xff, RZ, 0xc0, !PT ;  /* 0x000000ff00ff7812 */ /* 0x000fda000780c0ff */
[----:B------:R-:W-:Y:S05]  /*1120*/  @!P0 EXIT ;  /* 0x000000000000894d */ /* 0x000fea0003800000 */
[----:B------:R-:W-:Y:S01]  /*1130*/  ULDC UR4, c[0x0][0x28c] ;  /* 0x0000a30000047ab9 */ /* 0x000fe20000000800 */
[----:B------:R-:W-:Y:S01]  /*1140*/  LOP3.LUT R198, R16, 0x1, RZ, 0xfc, !PT ;  /* 0x0000000110c67812 */ /* 0x000fe200078efcff */
[----:B------:R-:W-:Y:S01]  /*1150*/  UIADD3 UR4, UR4, 0xf, URZ ;  /* 0x0000000f04047890 */ /* 0x000fe2000fffe03f */
[----:B------:R-:W-:Y:S01]  /*1160*/  UMOV UR38, URZ ;  /* 0x0000003f00267c82 */ /* 0x000fe20008000000 */
[----:B------:R-:W-:Y:S02]  /*1170*/  UMOV UR39, URZ ;  /* 0x0000003f00277c82 */ /* 0x000fe40008000000 */
[----:B------:R-:W-:-:S04]  /*1180*/  USHF.R.S32.HI UR5, URZ, 0x1f, UR4 ;  /* 0x0000001f3f057899 */ /* 0x000fc80008011404 */
[----:B------:R-:W-:-:S04]  /*1190*/  ULEA.HI UR5, UR5, UR4, URZ, 0x4 ;  /* 0x0000000405057291 */ /* 0x000fc8000f8f203f */
[----:B------:R-:W-:-:S12]  /*11a0*/  USHF.R.S32.HI UR40, URZ, 0x4, UR5 ;  /* 0x000000043f287899 */ /* 0x000fd80008011405 */
.L_x_349:
[----:B--2---:R-:W2:Y:S01]  /*11b0*/  S2R R0, SR_TID.X ;  /* 0x0000000000007919 */ /* 0x004ea20000002100 */
[----:B---3--:R-:W3:Y:S01]  /*11c0*/  S2UR UR6, SR_CgaCtaId ;  /* 0x00000000000679c3 */ /* 0x008ee20000008800 */
[----:B------:R-:W-:Y:S02]  /*11d0*/  UMOV UR41, 0x400 ;  /* 0x0000040000297882 */ /* 0x000fe40000000000 */
[----:B---3--:R-:W-:Y:S01]  /*11e0*/  ULEA UR41, UR6, UR41, 0x18 ;  /* 0x0000002906297291 */ /* 0x008fe2000f8ec03f */
[----:B--2---:R-:W-:-:S04]  /*11f0*/  LOP3.LUT R0, R0, 0x80, RZ, 0xc0, !PT ;  /* 0x0000008000007812 */ /* 0x004fc800078ec0ff */
[----:B------:R-:W-:-:S06]  /*1200*/  SHF.R.U32.HI R0, RZ, 0x7, R0 ;  /* 0x00000007ff007819 */ /* 0x000fcc0000011600 */
[----:B------:R-:W2:Y:S02]  /*1210*/  SHFL.IDX PT, R0, R0, RZ, 0x1f ;  /* 0x00001fff00007589 */ /* 0x000ea400000e0000 */
[----:B--2---:R-:W-:-:S13]  /*1220*/  R2UR UR4, R0 ;  /* 0x00000000000472ca */ /* 0x004fda00000e0000 */
[----:B------:R-:W-:-:S04]  /*1230*/  ULEA.HI UR5, UR4, UR4, URZ, 0x1 ;  /* 0x0000000404057291 */ /* 0x000fc8000f8f083f */
[----:B------:R-:W-:-:S04]  /*1240*/  ULOP3.LUT UR5, UR5, 0x1ffffe, URZ, 0xc0, !UPT ;  /* 0x001ffffe05057892 */ /* 0x000fc8000f8ec03f */
[----:B------:R-:W-:-:S03]  /*1250*/  UIADD3 UR5, UR4, -UR5, URZ ;  /* 0x8000000504057290 */ /* 0x000fc6000fffe03f */
[----:B------:R-:W-:Y:S01]  /*1260*/  ULDC UR4, c[0x0][0x28c] ;  /* 0x0000a30000047ab9 */ /* 0x000fe20000000800 */
[----:B------:R-:W-:Y:S01]  /*1270*/  ULEA UR5, UR5, UR41, 0xb ;  /* 0x0000002905057291 */ /* 0x000fe2000f8e583f */
[----:B------:R-:W-:-:S03]  /*1280*/  ISETP.LT.AND P0, PT, RZ, UR4, PT ;  /* 0x00000004ff007c0c */ /* 0x000fc6000bf01270 */
[----:B------:R-:W-:-:S04]  /*1290*/  UIADD3 UR5, UR5, 0x200, URZ ;  /* 0x0000020005057890 */ /* 0x000fc8000fffe03f */
[----:B------:R-:W-:-:S04]  /*12a0*/  USHF.R.U32.HI UR5, URZ, 0x4, UR5 ;  /* 0x000000043f057899 */ /* 0x000fc80008011605 */
[----:B------:R-:W-:Y:S02]  /*12b0*/  ULOP3.LUT UR42, UR5, 0x3fff, URZ, 0xc0, !UPT ;  /* 0x00003fff052a7892 */ /* 0x000fe4000f8ec03f */
[----:B----45:R-:W-:Y:S10]  /*12c0*/  @P0 BRA `(.L_x_14) ;  /* 0x0000000000400947 */ /* 0x030ff40003800000 */
[----:B------:R-:W-:Y:S01]  /*12d0*/  MOV R0, 0x0 ;  /* 0x0000000000007802 */ /* 0x000fe20000000f00 */
[----:B------:R-:W-:Y:S01]  /*12e0*/  ULDC.64 UR4, c[0x4][0x68] ;  /* 0x01001a0000047ab9 */ /* 0x000fe20000000a00 */
[----:B------:R-:W-:Y:S01]  /*12f0*/  ULDC.64 UR6, c[0x4][0x8] ;  /* 0x0100020000067ab9 */ /* 0x000fe20000000a00 */
[----:B01----:R-:W-:Y:S01]  /*1300*/  IMAD.U32 R4, RZ, RZ, UR4 ;  /* 0x00000004ff047e24 */ /* 0x003fe2000f8e00ff */
[----:B------:R0:W1:Y:S01]  /*1310*/  LDC.64 R14, c[0x4][R0] ;  /* 0x01000000000e7b82 */ /* 0x0000620000000a00 */
[----:B------:R-:W-:Y:S01]  /*1320*/  IMAD.U32 R5, RZ, RZ, UR5 ;  /* 0x00000005ff057e24 */ /* 0x000fe2000f8e00ff */
[----:B------:R-:W-:Y:S01]  /*1330*/  ULDC.64 UR4, c[0x4][0x70] ;  /* 0x01001c0000047ab9 */ /* 0x000fe20000000a00 */
[----:B------:R-:W-:Y:S02]  /*1340*/  IMAD.U32 R10, RZ, RZ, UR6 ;  /* 0x00000006ff0a7e24 */ /* 0x000fe4000f8e00ff */
[----:B------:R-:W-:Y:S02]  /*1350*/  IMAD.U32 R6, RZ, RZ, UR4 ;  /* 0x00000004ff067e24 */ /* 0x000fe4000f8e00ff */
[----:B------:R-:W-:-:S02]  /*1360*/  IMAD.U32 R7, RZ, RZ, UR5 ;  /* 0x00000005ff077e24 */ /* 0x000fc4000f8e00ff */
[----:B------:R-:W-:Y:S02]  /*1370*/  IMAD.U32 R11, RZ, RZ, UR7 ;  /* 0x00000007ff0b7e24 */ /* 0x000fe4000f8e00ff */
[----:B------:R-:W-:Y:S02]  /*1380*/  IMAD.MOV.U32 R8, RZ, RZ, 0x1e1 ;  /* 0x000001e1ff087424 */ /* 0x000fe400078e00ff */
[----:B------:R-:W-:Y:S02]  /*1390*/  IMAD.MOV.U32 R12, RZ, RZ, 0x1 ;  /* 0x00000001ff0c7424 */ /* 0x000fe400078e00ff */
[----:B0-----:R-:W-:-:S07]  /*13a0*/  IMAD.MOV.U32 R13, RZ, RZ, RZ ;  /* 0x000000ffff0d7224 */ /* 0x001fce00078e00ff */
[----:B------:R-:W-:-:S07]  /*13b0*/  LEPC R20, `(.L_x_14) ;  /* 0x000000001014794e */ /* 0x000fce0000000000 */
[----:B-1---5:R-:W-:Y:S05]  /*13c0*/  CALL.ABS.NOINC R14 ;  /* 0x000000000e007343 */ /* 0x022fea0003c00000 */
.L_x_14:
[----:B------:R-:W-:-:S13]  /*13d0*/  ISETP.NE.AND P0, PT, R198, 0x3, PT ;  /* 0x00000003c600780c */ /* 0x000fda0003f05270 */
[----:B------:R-:W-:Y:S05]  /*13e0*/  @!P0 BRA `(.L_x_15) ;  /* 0x0000000000048947 */ /* 0x000fea0003800000 */
[----:B------:R-:W-:Y:S01]  /*13f0*/  BPT.TRAP 0x1 ;  /* 0x000000040000795c */ /* 0x000fe20000300000 */
.L_x_15:
[----:B------:R-:W-:Y:S02]  /*1400*/  IMAD.U32 R3, RZ, RZ, UR39 ;  /* 0x00000027ff037e24 */ /* 0x000fe4000f8e00ff */
[----:B------:R-:W-:-:S03]  /*1410*/  IMAD.U32 R0, RZ, RZ, UR38 ;  /* 0x00000026ff007e24 */ /* 0x000fc6000f8e00ff */
[----:B------:R-:W-:Y:S02]  /*1420*/  LEA R3, R3, UR41, 0x3 ;  /* 0x0000002903037c11 */ /* 0x000fe4000f8e18ff */
[----:B------:R-:W-:-:S04]  /*1430*/  SHF.L.U32 R0, R0, 0x1f, RZ ;  /* 0x0000001f00007819 */ /* 0x000fc800000006ff */
[----:B------:R2:W3:Y:S01]  /*1440*/  SYNCS.PHASECHK.TRANS64.TRYWAIT P1, [R3+URZ], R0 ;  /* 0x00000000030075a7 */ /* 0x0004e2000802017f */
[----:B------:R-:W-:Y:S05]  /*1450*/  @!P0 BRA `(.L_x_16) ;  /* 0x0000000000048947 */ /* 0x000fea0003800000 */
[----:B------:R-:W-:Y:S01]  /*1460*/  BPT.TRAP 0x1 ;  /* 0x000000040000795c */ /* 0x000fe20000300000 */
.L_x_16:
[----:B---3--:R-:W-:Y:S05]  /*1470*/  @P1 BRA `(.L_x_17) ;  /* 0x0000000000081947 */ /* 0x008fea0003800000 */
[----:B------:R-:W3:Y:S02]  /*1480*/  SYNCS.PHASECHK.TRANS64.TRYWAIT P1, [R3+URZ], R0 ;  /* 0x00000000030075a7 */ /* 0x000ee4000802017f */
[----:B---3--:R-:W-:Y:S05]  /*1490*/  @!P1 BRA `(.L_x_18) ;  /* 0x000000d000349947 */ /* 0x008fea0003800000 */
.L_x_17:
[----:B------:R-:W-:-:S04]  /*14a0*/  UISETP.LT.AND UP0, UPT, UR40, 0x1, UPT ;  /* 0x000000012800788c */ /* 0x000fc8000bf01270 */
[----:B------:R-:W-:-:S06]  /*14b0*/  USEL UR4, UR40, 0x1, UP0 ;  /* 0x0000000128047887 */ /* 0x000fcc0008000000 */
[----:B--23--:R-:W-:Y:S01]  /*14c0*/  IMAD.U32 R0, RZ, RZ, UR4 ;  /* 0x00000004ff007e24 */ /* 0x00cfe2000f8e00ff */
[----:B------:R-:W-:Y:S05]  /*14d0*/  WARPSYNC.ALL ;  /* 0x0000000000007948 */ /* 0x000fea0003800000 */
[----:B------:R-:W-:-:S04]  /*14e0*/  IADD3 R0, -R0, UR40, RZ ;  /* 0x0000002800007c10 */ /* 0x000fc8000fffe1ff */
[----:B------:R-:W-:Y:S01]  /*14f0*/  ISETP.GE.AND P1, PT, R0, 0x1, PT ;  /* 0x000000010000780c */ /* 0x000fe20003f26270 */
[----:B------:R-:W-:Y:S01]  /*1500*/  UIADD3 UR4, UR41, 0x1e200, URZ ;  /* 0x0001e20029047890 */ /* 0x000fe2000fffe03f */
[----:B------:R-:W-:Y:S01]  /*1510*/  WARPGROUP.ARRIVE ;  /* 0x00000000000079c5 */ /* 0x000fe20000000000 */
[----:B------:R-:W-:Y:S02]  /*1520*/  ULOP3.LUT UR20, UR42, 0x10000, URZ, 0xfc, !UPT ;  /* 0x000100002a147892 */ /* 0x000fe4000f8efc3f */
[----:B------:R-:W-:Y:S02]  /*1530*/  USHF.R.U32.HI UR4, URZ, 0x4, UR4 ;  /* 0x000000043f047899 */ /* 0x000fe40008011604 */
[----:B------:R-:W-:Y:S02]  /*1540*/  UIMAD UR16, UR39, 0x180, UR20 ;  /* 0x00000180271078a4 */ /* 0x000fe4000f8e0214 */
[----:B------:R-:W-:Y:S01]  /*1550*/  ULOP3.LUT UR4, UR4, 0x3fff, URZ, 0xc0, !UPT ;  /* 0x00003fff04047892 */ /* 0x000fe2000f8ec03f */
[----:B------:R-:W-:Y:S01]  /*1560*/  UMOV UR5, 0xc0000010 ;  /* 0xc000001000057882 */ /* 0x000fe20000000000 */
[----:B------:R-:W-:-:S02]  /*1570*/  UMOV UR7, 0xc0000010 ;  /* 0xc000001000077882 */ /* 0x000fc40000000000 */
[----:B------:R-:W-:Y:S01]  /*1580*/  ULOP3.LUT UR21, UR4, 0x10000, URZ, 0xfc, !UPT ;  /* 0x0001000004157892 */ /* 0x000fe2000f8efc3f */
[----:B------:R-:W-:Y:S02]  /*1590*/  UMOV UR9, UR5 ;  /* 0x0000000500097c82 */ /* 0x000fe40008000000 */
[----:B------:R-:W-:Y:S01]  /*15a0*/  UMOV UR4, UR16 ;  /* 0x0000001000047c82 */ /* 0x000fe20008000000 */
[----:B------:R-:W-:Y:S01]  /*15b0*/  UIMAD UR6, UR39, 0x140, UR21 ;  /* 0x00000140270678a4 */ /* 0x000fe2000f8e0215 */
[----:B------:R-:W-:Y:S01]  /*15c0*/  UMOV UR8, UR4 ;  /* 0x0000000400087c82 */ /* 0x000fe20008000000 */
[----:B------:R-:W-:Y:S02]  /*15d0*/  UMOV UR11, 0xc0000010 ;  /* 0xc0000010000b7882 */ /* 0x000fe40000000000 */
[----:B------:R-:W-:Y:S02]  /*15e0*/  UIADD3 UR10, UR6, 0x40, URZ ;  /* 0x00000040060a7890 */ /* 0x000fe4000fffe03f */
[----:B------:R-:W-:Y:S01]  /*15f0*/  UIADD3 UR14, UR6, 0x80, URZ ;  /* 0x00000080060e7890 */ /* 0x000fe2000fffe03f */
[----:B------:R-:W-:-:S02]  /*1600*/  UMOV UR12, UR4 ;  /* 0x00000004000c7c82 */ /* 0x000fc40008000000 */
[----:B------:R-:W-:Y:S01]  /*1610*/  HGMMA.64x32x16.F32 R168, gdesc[UR4], RZ, !UPT, gsb0 ;  /* 0x0060000004a879f0 */ /* 0x000fe2000c0008ff */
[----:B------:R-:W-:Y:S01]  /*1620*/  UMOV UR13, UR5 ;  /* 0x00000005000d7c82 */ /* 0x000fe20008000000 */
[----:B------:R-:W-:Y:S01]  /*1630*/  UMOV UR15, 0xc0000010 ;  /* 0xc0000010000f7882 */ /* 0x000fe20000000000 */
[----:B------:R-:W-:Y:S01]  /*1640*/  UIADD3 UR18, UR6, 0xc0, URZ ;  /* 0x000000c006127890 */ /* 0x000fe2000fffe03f */
[----:B------:R-:W-:Y:S01]  /*1650*/  UMOV UR17, UR5 ;  /* 0x0000000500117c82 */ /* 0x000fe20008000000 */
[----:B------:R-:W-:Y:S01]  /*1660*/  UMOV UR19, 0xc0000010 ;  /* 0xc000001000137882 */ /* 0x000fe20000000000 */
[----:B------:R-:W-:Y:S01]  /*1670*/  UIADD3 UR26, UR6, 0x100, URZ ;  /* 0x00000100061a7890 */ /* 0x000fe2000fffe03f */
[----:B------:R-:W-:Y:S01]  /*1680*/  UMOV UR24, UR4 ;  /* 0x0000000400187c82 */ /* 0x000fe20008000000 */
[----:B------:R-:W-:Y:S01]  /*1690*/  UMOV UR25, UR5 ;  /* 0x0000000500197c82 */ /* 0x000fe20008000000 */
[----:B------:R-:W-:Y:S01]  /*16a0*/  UMOV UR27, 0xc0000010 ;  /* 0xc0000010001b7882 */ /* 0x000fe20000000000 */
[----:B------:R-:W-:-:S02]  /*16b0*/  WARPGROUP.DEPBAR.LE gsb0, 0x0 ;  /* 0x00008000000079c5 */ /* 0x000fc40000010000 */
[----:B------:R-:W-:-:S06]  /*16c0*/  WARPGROUP.ARRIVE ;  /* 0x00000000000079c5 */ /* 0x000fcc0000000000 */
[----:B------:R-:W-:Y:S01]  /*16d0*/  HGMMA.64x32x16.F32 R136, gdesc[UR8], RZ, !UPT, gsb0 ;  /* 0x00600000088879f0 */ /* 0x000fe2000c0008ff */
[----:B------:R-:W-:-:S03]  /*16e0*/  UIADD3 UR8, UR16, 0x100, URZ ;  /* 0x0000010010087890 */ /* 0x000fc6000fffe03f */
[----:B------:R-:W-:Y:S01]  /*16f0*/  UMOV UR16, UR4 ;  /* 0x0000000400107c82 */ /* 0x000fe20008000000 */
[----:B------:R-:W-:Y:S02]  /*1700*/  WARPGROUP.DEPBAR.LE gsb0, 0x0 ;  /* 0x00008000000079c5 */ /* 0x000fe40000010000 */
[----:B------:R-:W-:-:S06]  /*1710*/  WARPGROUP.ARRIVE ;  /* 0x00000000000079c5 */ /* 0x000fcc0000000000 */
[----:B------:R-:W-:Y:S03]  /*1720*/  HGMMA.64x32x16.F32 R104, gdesc[UR12], RZ, !UPT, gsb0 ;  /* 0x006000000c6879f0 */ /* 0x000fe6000c0008ff */
[----:B------:R-:W-:Y:S02]  /*1730*/  WARPGROUP.DEPBAR.LE gsb0, 0x0 ;  /* 0x00008000000079c5 */ /* 0x000fe40000010000 */
[----:B------:R-:W-:-:S06]  /*1740*/  WARPGROUP.ARRIVE ;  /* 0x00000000000079c5 */ /* 0x000fcc0000000000 */
[----:B------:R-:W-:Y:S03]  /*1750*/  HGMMA.64x32x16.F32 R72, gdesc[UR16], RZ, !UPT, gsb0 ;  /* 0x00600000104879f0 */ /* 0x000fe6000c0008ff */
[----:B------:R-:W-:Y:S02]  /*1760*/  WARPGROUP.DEPBAR.LE gsb0, 0x0 ;  /* 0x00008000000079c5 */ /* 0x000fe40000010000 */
[----:B------:R-:W-:-:S06]  /*1770*/  WARPGROUP.ARRIVE ;  /* 0x00000000000079c5 */ /* 0x000fcc0000000000 */
[----:B------:R-:W-:Y:S01]  /*1780*/  HGMMA.64x32x16.F32 R40, gdesc[UR24], RZ, !UPT, gsb0 ;  /* 0x00600000182879f0 */ /* 0x000fe2000c0008ff */
[----:B------:R-:W-:Y:S01]  /*1790*/  UMOV UR24, UR8 ;  /* 0x0000000800187c82 */ /* 0x000fe20008000000 */
[----:B------:R-:W-:Y:S01]  /*17a0*/  UMOV UR25, 0xc0000010 ;  /* 0xc000001000197882 */ /* 0x000fe20000000000 */
[----:B------:R-:W-:Y:S01]  /*17b0*/  UMOV UR16, UR24 ;  /* 0x0000001800107c82 */ /* 0x000fe20008000000 */
[----:B------:R-:W-:Y:S01]  /*17c0*/  UMOV UR17, UR25 ;  /* 0x0000001900117c82 */ /* 0x000fe20008000000 */
[----:B------:R-:W-:Y:S01]  /*17d0*/  UMOV UR12, UR24 ;  /* 0x00000018000c7c82 */ /* 0x000fe20008000000 */
[----:B------:R-:W-:Y:S01]  /*17e0*/  UMOV UR13, UR25 ;  /* 0x00000019000d7c82 */ /* 0x000fe20008000000 */
[----:B------:R-:W-:Y:S01]  /*17f0*/  UMOV UR8, UR24 ;  /* 0x0000001800087c82 */ /* 0x000fe20008000000 */
[----:B------:R-:W-:Y:S01]  /*1800*/  UMOV UR9, UR25 ;  /* 0x0000001900097c82 */ /* 0x000fe20008000000 */
[----:B------:R-:W-:Y:S01]  /*1810*/  UMOV UR4, UR24 ;  /* 0x0000001800047c82 */ /* 0x000fe20008000000 */
[----:B------:R-:W-:Y:S01]  /*1820*/  UMOV UR5, UR25 ;  /* 0x0000001900057c82 */ /* 0x000fe20008000000 */
[----:B------:R-:W-:-:S02]  /*1830*/  WARPGROUP.DEPBAR.LE gsb0, 0x0 ;  /* 0x00008000000079c5 */ /* 0x000fc40000010000 */
[----:B------:R-:W-:-:S06]  /*1840*/  WARPGROUP.ARRIVE ;  /* 0x00000000000079c5 */ /* 0x000fcc0000000000 */
[----:B------:R-:W-:Y:S03]  /*1850*/  HGMMA.64x32x16.F32 R24, gdesc[UR24], RZ, !UPT, gsb0 ;  /* 0x00600000181879f0 */ /* 0x000fe6000c0008ff */
        /* <DEDUP_REMOVED lines=13> */
[----:B------:R-:W-:Y:S05]  /*1930*/  @!P1 BRA `(.L_x_19) ;  /* 0x00000004008c9947 */ /* 0x000fea0003800000 */
[----:B------:R-:W-:Y:S01]  /*1940*/  UIADD3 UR22, UR39, 0x1, URZ ;  /* 0x0000000127167890 */ /* 0x000fe2000fffe03f */
[----:B------:R-:W-:Y:S01]  /*1950*/  IMAD.MOV.U32 R3, RZ, RZ, R0 ;  /* 0x000000ffff037224 */ /* 0x000fe200078e0000 */
[----:B------:R-:W-:Y:S02]  /*1960*/  UMOV UR23, UR39 ;  /* 0x0000002700177c82 */ /* 0x000fe40008000000 */
[----:B------:R-:W-:-:S04]  /*1970*/  UISETP.NE.AND UP0, UPT, UR22, 0x14, UPT ;  /* 0x000000141600788c */ /* 0x000fc8000bf05270 */
[----:B------:R-:W-:Y:S02]  /*1980*/  USEL UR4, URZ, 0x1, UP0 ;  /* 0x000000013f047887 */ /* 0x000fe40008000000 */
[----:B------:R-:W-:Y:S02]  /*1990*/  USEL UR22, UR22, URZ, UP0 ;  /* 0x0000003f16167287 */ /* 0x000fe40008000000 */
[----:B------:R-:W-:-:S06]  /*19a0*/  ULOP3.LUT UR4, UR38, UR4, URZ, 0x3c, !UPT ;  /* 0x0000000426047292 */ /* 0x000fcc000f8e3c3f */
[----:B------:R-:W-:-:S07]  /*19b0*/  IMAD.U32 R6, RZ, RZ, UR4 ;  /* 0x00000004ff067e24 */ /* 0x000fce000f8e00ff */
.L_x_26:
[----:B------:R-:W-:Y:S05]  /*19c0*/  @!P0 BRA `(.L_x_20) ;  /* 0x0000000000048947 */ /* 0x000fea0003800000 */
[----:B------:R-:W-:Y:S01]  /*19d0*/  BPT.TRAP 0x1 ;  /* 0x000000040000795c */ /* 0x000fe20000300000 */
.L_x_20:
[----:B------:R-:W-:Y:S01]  /*19e0*/  ULEA UR4, UR22, UR41, 0x3 ;  /* 0x0000002916047291 */ /* 0x000fe2000f8e183f */
[----:B01----:R-:W-:-:S08]  /*19f0*/  SHF.L.U32 R4, R6, 0x1f, RZ ;  /* 0x0000001f06047819 */ /* 0x003fd000000006ff */
[----:B------:R0:W1:Y:S01]  /*1a00*/  SYNCS.PHASECHK.TRANS64.TRYWAIT P1, [UR4], R4 ;  /* 0x00000004ff0075a7 */ /* 0x0000620008020144 */
[----:B------:R-:W-:Y:S05]  /*1a10*/  @!P0 BRA `(.L_x_21) ;  /* 0x0000000000048947 */ /* 0x000fea0003800000 */
[----:B------:R-:W-:Y:S01]  /*1a20*/  BPT.TRAP 0x1 ;  /* 0x000000040000795c */ /* 0x000fe20000300000 */
.L_x_21:
[----:B-1----:R-:W-:Y:S05]  /*1a30*/  @P1 BRA `(.L_x_22) ;  /* 0x0000000000081947 */ /* 0x002fea0003800000 */
[----:B------:R-:W1:Y:S02]  /*1a40*/  SYNCS.PHASECHK.TRANS64.TRYWAIT P1, [UR4], R4 ;  /* 0x00000004ff0075a7 */ /* 0x000e640008020144 */
[----:B-1----:R-:W-:Y:S05]  /*1a50*/  @!P1 BRA `(.L_x_23) ;  /* 0x000000c800d89947 */ /* 0x002fea0003800000 */
.L_x_22:
[----:B------:R-:W-:Y:S01]  /*1a60*/  UIMAD UR4, UR22, 0x180, UR20 ;  /* 0x00000180160478a4 */ /* 0x000fe2000f8e0214 */
[----:B------:R-:W-:Y:S01]  /*1a70*/  WARPGROUP.ARRIVE ;  /* 0x00000000000079c5 */ /* 0x000fe20000000000 */
[----:B------:R-:W-:Y:S01]  /*1a80*/  UIMAD UR6, UR22, 0x140, UR21 ;  /* 0x00000140160678a4 */ /* 0x000fe2000f8e0215 */
[----:B------:R-:W-:Y:S01]  /*1a90*/  UMOV UR5, 0xc0000010 ;  /* 0xc000001000057882 */ /* 0x000fe20000000000 */
[----:B------:R-:W-:Y:S02]  /*1aa0*/  UMOV UR7, 0xc0000010 ;  /* 0xc000001000077882 */ /* 0x000fe40000000000 */
[----:B------:R-:W-:Y:S01]  /*1ab0*/  UIADD3 UR10, UR6, 0x40, URZ ;  /* 0x00000040060a7890 */ /* 0x000fe2000fffe03f */
[----:B------:R-:W-:Y:S01]  /*1ac0*/  UMOV UR8, UR4 ;  /* 0x0000000400087c82 */ /* 0x000fe20008000000 */
[----:B------:R-:W-:Y:S01]  /*1ad0*/  UMOV UR9, UR5 ;  /* 0x0000000500097c82 */ /* 0x000fe20008000000 */
[----:B------:R-:W-:Y:S02]  /*1ae0*/  UMOV UR11, 0xc0000010 ;  /* 0xc0000010000b7882 */ /* 0x000fe40000000000 */
[----:B------:R-:W-:Y:S01]  /*1af0*/  HGMMA.64x32x16.F32 R168, gdesc[UR4], R168, gsb0 ;  /* 0x0060000004a879f0 */ /* 0x000fe200080008a8 */
[----:B------:R-:W-:Y:S01]  /*1b00*/  UIADD3 UR14, UR6, 0x80, URZ ;  /* 0x00000080060e7890 */ /* 0x000fe2000fffe03f */
[----:B------:R-:W-:Y:S01]  /*1b10*/  UMOV UR12, UR4 ;  /* 0x00000004000c7c82 */ /* 0x000fe20008000000 */
[----:B------:R-:W-:Y:S01]  /*1b20*/  UMOV UR13, UR5 ;  /* 0x00000005000d7c82 */ /* 0x000fe20008000000 */
[----:B------:R-:W-:Y:S01]  /*1b30*/  UMOV UR15, 0xc0000010 ;  /* 0xc0000010000f7882 */ /* 0x000fe20000000000 */
        /* <DEDUP_REMOVED lines=10> */
[----:B------:R-:W-:Y:S01]  /*1be0*/  HGMMA.64x32x16.F32 R136, gdesc[UR8], R136, gsb0 ;  /* 0x00600000088879f0 */ /* 0x000fe20008000888 */
[----:B------:R-:W-:Y:S02]  /*1bf0*/  UIADD3 UR8, UR4, 0x100, URZ ;  /* 0x0000010004087890 */ /* 0x000fe4000fffe03f */
[----:B------:R-:W-:Y:S02]  /*1c00*/  WARPGROUP.DEPBAR.LE gsb0, 0x0 ;  /* 0x00008000000079c5 */ /* 0x000fe40000010000 */
[----:B------:R-:W-:-:S06]  /*1c10*/  WARPGROUP.ARRIVE ;  /* 0x00000000000079c5 */ /* 0x000fcc0000000000 */
[----:B------:R-:W-:Y:S03]  /*1c20*/  HGMMA.64x32x16.F32 R104, gdesc[UR12], R104, gsb0 ;  /* 0x006000000c6879f0 */ /* 0x000fe60008000868 */
[----:B------:R-:W-:Y:S02]  /*1c30*/  WARPGROUP.DEPBAR.LE gsb0, 0x0 ;  /* 0x00008000000079c5 */ /* 0x000fe40000010000 */
[----:B------:R-:W-:-:S06]  /*1c40*/  WARPGROUP.ARRIVE ;  /* 0x00000000000079c5 */ /* 0x000fcc0000000000 */
[----:B------:R-:W-:Y:S03]  /*1c50*/  HGMMA.64x32x16.F32 R72, gdesc[UR16], R72, gsb0 ;  /* 0x00600000104879f0 */ /* 0x000fe60008000848 */
[----:B------:R-:W-:Y:S02]  /*1c60*/  WARPGROUP.DEPBAR.LE gsb0, 0x0 ;  /* 0x00008000000079c5 */ /* 0x000fe40000010000 */
[----:B------:R-:W-:-:S06]  /*1c70*/  WARPGROUP.ARRIVE ;  /* 0x00000000000079c5 */ /* 0x000fcc0000000000 */
[----:B------:R-:W-:Y:S01]  /*1c80*/  HGMMA.64x32x16.F32 R40, gdesc[UR24], R40, gsb0 ;  /* 0x00600000182879f0 */ /* 0x000fe20008000828 */
        /* <DEDUP_REMOVED lines=12> */
[----:B------:R-:W-:Y:S03]  /*1d50*/  HGMMA.64x32x16.F32 R24, gdesc[UR24], R24, gsb0 ;  /* 0x00600000181879f0 */ /* 0x000fe60008000818 */
        /* <DEDUP_REMOVED lines=13> */
[----:B------:R-:W-:Y:S05]  /*1e30*/  @!P0 BRA `(.L_x_24) ;  /* 0x0000000000048947 */ /* 0x000fea0003800000 */
[----:B------:R-:W-:Y:S01]  /*1e40*/  BPT.TRAP 0x1 ;  /* 0x000000040000795c */ /* 0x000fe20000300000 */
.L_x_24:
[----:B------:R-:W-:Y:S01]  /*1e50*/  ULEA UR4, UR23, UR41, 0x3 ;  /* 0x0000002917047291 */ /* 0x000fe2000f8e183f */
[----:B------:R-:W-:-:S03]  /*1e60*/  ISETP.GT.U32.AND P1, PT, R16, 0x1, PT ;  /* 0x000000011000780c */ /* 0x000fc60003f24070 */
[----:B------:R-:W-:-:S04]  /*1e70*/  UIADD3 UR4, UR4, 0xa0, URZ ;  /* 0x000000a004047890 */ /* 0x000fc8000fffe03f */
[----:B------:R-:W-:-:S09]  /*1e80*/  UPRMT UR4, URZ, 0x654, UR4 ;  /* 0x000006543f047896 */ /* 0x000fd20008000004 */
[----:B------:R-:W-:Y:S01]  /*1e90*/  SYNCS.ARRIVE.TRANS64.RED.A1T0 RZ, [UR4], RZ ;  /* 0x000000ffffff79a7 */ /* 0x000fe20008100404 */
[----:B------:R-:W-:Y:S05]  /*1ea0*/  @P1 BRA `(.L_x_25) ;  /* 0x0000000000041947 */ /* 0x000fea0003800000 */
[----:B------:R-:W-:Y:S01]  /*1eb0*/  BPT.TRAP 0x1 ;  /* 0x000000040000795c */ /* 0x000fe20000300000 */
.L_x_25:
[----:B------:R-:W-:Y:S01]  /*1ec0*/  UIADD3 UR22, UR22, 0x1, URZ ;  /* 0x0000000116167890 */ /* 0x000fe2000fffe03f */
[C---:B------:R-:W-:Y:S01]  /*1ed0*/  ISETP.GT.AND P1, PT, R3.reuse, 0x1, PT ;  /* 0x000000010300780c */ /* 0x040fe20003f24270 */
[----:B------:R-:W-:Y:S01]  /*1ee0*/  UIADD3 UR23, UR23, 0x1, URZ ;  /* 0x0000000117177890 */ /* 0x000fe2000fffe03f */
[----:B------:R-:W-:Y:S01]  /*1ef0*/  VIADD R3, R3, 0xffffffff ;  /* 0xffffffff03037836 */ /* 0x000fe20000000000 */
[----:B------:R-:W-:Y:S02]  /*1f00*/  UISETP.NE.AND UP0, UPT, UR22, 0x14, UPT ;  /* 0x000000141600788c */ /* 0x000fe4000bf05270 */
[----:B------:R-:W-:Y:S02]  /*1f10*/  UISETP.NE.AND UP1, UPT, UR23, 0x14, UPT ;  /* 0x000000141700788c */ /* 0x000fe4000bf25270 */
[----:B------:R-:W-:Y:S02]  /*1f20*/  USEL UR4, URZ, 0x1, UP0 ;  /* 0x000000013f047887 */ /* 0x000fe40008000000 */
[----:B------:R-:W-:-:S02]  /*1f30*/  USEL UR22, UR22, URZ, UP0 ;  /* 0x0000003f16167287 */ /* 0x000fc40008000000 */
[----:B------:R-:W-:Y:S02]  /*1f40*/  USEL UR23, UR23, URZ, UP1 ;  /* 0x0000003f17177287 */ /* 0x000fe40008800000 */
[----:B------:R-:W-:Y:S01]  /*1f50*/  LOP3.LUT R6, R6, UR4, RZ, 0x3c, !PT ;  /* 0x0000000406067c12 */ /* 0x000fe2000f8e3cff */
[----:B------:R-:W-:Y:S09]  /*1f60*/  @P1 BRA `(.L_x_26) ;  /* 0xfffffff800941947 */ /* 0x000ff2000383ffff */
.L_x_19:
[----:B------:R-:W2:Y:S02]  /*1f70*/  LDC R3, c[0x0][0x28c] ;  /* 0x0000a300ff037b82 */ /* 0x000ea40000000800 */
[----:B--2---:R-:W-:-:S13]  /*1f80*/  ISETP.GE.AND P1, PT, R3, 0x1, PT ;  /* 0x000000010300780c */ /* 0x004fda0003f26270 */
[----:B------:R-:W-:Y:S05]  /*1f90*/  @!P1 BRA `(.L_x_27) ;  /* 0x0000000000349947 */ /* 0x000fea0003800000 */
[----:B------:R-:W-:Y:S05]  /*1fa0*/  @!P0 BRA `(.L_x_28) ;  /* 0x0000000000048947 */ /* 0x000fea0003800000 */
[----:B------:R-:W-:Y:S01]  /*1fb0*/  BPT.TRAP 0x1 ;  /* 0x000000040000795c */ /* 0x000fe20000300000 */
.L_x_28:
[----:B------:R-:W-:Y:S01]  /*1fc0*/  VIADD R0, R0, UR39 ;  /* 0x0000002700007c36 */ /* 0x000fe20008000000 */
[----:B------:R-:W-:-:S03]  /*1fd0*/  ISETP.GT.U32.AND P0, PT, R16, 0x1, PT ;  /* 0x000000011000780c */ /* 0x000fc60003f04070 */
[----:B01----:R-:W-:-:S05]  /*1fe0*/  IMAD.WIDE.U32 R4, R0, -0x33333333, RZ ;  /* 0xcccccccd00047825 */ /* 0x003fca00078e00ff */
[----:B------:R-:W-:-:S05]  /*1ff0*/  SHF.R.U32.HI R5, RZ, 0x4, R5 ;  /* 0x00000004ff057819 */ /* 0x000fca0000011605 */
[----:B------:R-:W-:-:S05]  /*2000*/  IMAD R0, R5, -0x14, R0 ;  /* 0xffffffec05007824 */ /* 0x000fca00078e0200 */
[----:B------:R-:W-:-:S05]  /*2010*/  LEA R0, R0, UR41, 0x3 ;  /* 0x0000002900007c11 */ /* 0x000fca000f8e18ff */
[----:B------:R-:W-:-:S05]  /*2020*/  VIADD R0, R0, 0xa0 ;  /* 0x000000a000007836 */ /* 0x000fca0000000000 */
[----:B------:R-:W-:-:S04]  /*2030*/  PRMT R0, RZ, 0x654, R0 ;  /* 0x00000654ff007816 */ /* 0x000fc80000000000 */
[----:B------:R2:W-:Y:S01]  /*2040*/  SYNCS.ARRIVE.TRANS64.RED.A1T0 RZ, [R0+URZ], RZ ;  /* 0x000000ff00ff79a7 */ /* 0x0005e2000810043f */
[----:B------:R-:W-:Y:S05]  /*2050*/  @P0 BRA `(.L_x_27) ;  /* 0x0000000000040947 */ /* 0x000fea0003800000 */
[----:B------:R-:W-:Y:S01]  /*2060*/  BPT.TRAP 0x1 ;  /* 0x000000040000795c */ /* 0x000fe20000300000 */
.L_x_27:
[----:B--2---:R-:W2:Y:S01]  /*2070*/  S2R R0, SR_TID.X ;  /* 0x0000000000007919 */ /* 0x004ea20000002100 */
[----:B01----:R-:W0:Y:S01]  /*2080*/  LDC R5, c[0x0][0x288] ;  /* 0x0000a200ff057b82 */ /* 0x003e220000000800 */
[----:B------:R-:W-:Y:S01]  /*2090*/  IMAD R23, R23, 0xa0, RZ ;  /* 0x000000a017177824 */ /* 0x000fe200078e02ff */
[----:B------:R-:W-:Y:S01]  /*20a0*/  UIADD3 UR39, UR40, UR39, URZ ;  /* 0x0000002728277290 */ /* 0x000fe2000fffe03f */
[----:B------:R-:W1:Y:S01]  /*20b0*/  S2R R6, SR_TID.X ;  /* 0x0000000000067919 */ /* 0x000e620000002100 */
[----:B------:R-:W-:Y:S01]  /*20c0*/  ULDC UR7, c[0x0][0x284] ;  /* 0x0000a10000077ab9 */ /* 0x000fe20000000800 */
[----:B------:R-:W-:Y:S01]  /*20d0*/  UISETP.GE.U32.AND UP1, UPT, UR40, 0x14, UPT ;  /* 0x000000142800788c */ /* 0x000fe2000bf26070 */
[----:B------:R-:W-:Y:S01]  /*20e0*/  SHF.R.S32.HI R11, RZ, 0x1f, R17 ;  /* 0x0000001fff0b7819 */ /* 0x000fe20000011411 */
[----:B------:R-:W-:Y:S01]  /*20f0*/  UISETP.GT.U32.AND UP0, UPT, UR39, 0x13, UPT ;  /* 0x000000132700788c */ /* 0x000fe2000bf04070 */
[----:B------:R-:W-:Y:S01]  /*2100*/  IMAD.MOV.U32 R197, RZ, RZ, RZ ;  /* 0x000000ffffc57224 */ /* 0x000fe200078e00ff */
[----:B------:R-:W-:-:S02]  /*2110*/  UIMAD.WIDE.U32 UR4, UR39, -0x33333333, URZ ;  /* 0xcccccccd270478a5 */ /* 0x000fc4000f8e003f */
[----:B------:R-:W-:Y:S01]  /*2120*/  UISETP.LT.U32.AND UP0, UPT, UR40, 0x14, UP0 ;  /* 0x000000142800788c */ /* 0x000fe20008701070 */
[----:B------:R-:W-:Y:S01]  /*2130*/  ULDC.64 UR8, c[0x0][0x5d0] ;  /* 0x0001740000087ab9 */ /* 0x000fe20000000a00 */
[----:B------:R-:W-:Y:S02]  /*2140*/  USHF.R.U32.HI UR4, URZ, 0x4, UR5 ;  /* 0x000000043f047899 */ /* 0x000fe40008011605 */
[----:B------:R-:W-:Y:S02]  /*2150*/  USEL UR6, URZ, 0x1, !UP0 ;  /* 0x000000013f067887 */ /* 0x000fe4000c000000 */
[----:B------:R-:W-:Y:S02]  /*2160*/  UIMAD UR39, UR4, -0x14, UR39 ;  /* 0xffffffec042778a4 */ /* 0x000fe4000f8e0227 */
[----:B------:R-:W-:Y:S01]  /*2170*/  ULOP3.LUT UR38, UR38, UR6, URZ, 0x3c, !UPT ;  /* 0x0000000626267292 */ /* 0x000fe2000f8e3c3f */
[----:B0-----:R-:W-:-:S03]  /*2180*/  ISETP.GE.AND P0, PT, R23, R5, PT ;  /* 0x000000051700720c */ /* 0x001fc60003f06270 */
[----:B------:R-:W-:Y:S01]  /*2190*/  @UP1 ULOP3.LUT UR38, UR38, 0x1, UR4, 0x78, !UPT ;  /* 0x0000000126261892 */ /* 0x000fe2000f8e7804 */
[----:B--2---:R-:W-:-:S04]  /*21a0*/  SHF.R.U32.HI R0, RZ, 0x7, R0 ;  /* 0x00000007ff007819 */ /* 0x004fc80000011600 */
[----:B------:R-:W-:Y:S01]  /*21b0*/  LOP3.LUT R0, R0, 0x1, RZ, 0xc0, !PT ;  /* 0x0000000100007812 */ /* 0x000fe200078ec0ff */
[C---:B-1----:R-:W-:Y:S01]  /*21c0*/  IMAD.SHL.U32 R186, R6.reuse, 0x2, RZ ;  /* 0x0000000206ba7824 */ /* 0x042fe200078e00ff */
[----:B------:R-:W-:Y:S02]  /*21d0*/  SHF.R.U32.HI R3, RZ, 0x2, R6 ;  /* 0x00000002ff037819 */ /* 0x000fe40000011606 */
[----:B------:R-:W-:Y:S01]  /*21e0*/  LOP3.LUT R4, R6, 0x60, RZ, 0xc0, !PT ;  /* 0x0000006006047812 */ /* 0x000fe200078ec0ff */
[----:B------:R-:W-:Y:S01]  /*21f0*/  IMAD.SHL.U32 R196, R0, 0x40, RZ ;  /* 0x0000004000c47824 */ /* 0x000fe200078e00ff */
[----:B------:R-:W-:Y:S02]  /*2200*/  LOP3.LUT R3, R3, 0x7, RZ, 0xc0, !PT ;  /* 0x0000000703037812 */ /* 0x000fe400078ec0ff */
[----:B------:R-:W-:Y:S02]  /*2210*/  SHF.R.U32.HI R4, RZ, 0x1, R4 ;  /* 0x00000001ff047819 */ /* 0x000fe40000011604 */
[----:B------:R-:W-:-:S02]  /*2220*/  LOP3.LUT R196, R196, 0x40, R3, 0xe2, !PT ;  /* 0x00000040c4c47812 */ /* 0x000fc400078ee203 */
[-C--:B------:R-:W-:Y:S02]  /*2230*/  IADD3 R3, RZ, -R4.reuse, -R3 ;  /* 0x80000004ff037210 */ /* 0x080fe40007ffe803 */
[----:B------:R-:W-:Y:S02]  /*2240*/  LOP3.LUT R186, R23, 0x6, R186, 0xf8, !PT ;  /* 0x0000000617ba7812 */ /* 0x000fe400078ef8ba */
[----:B------:R-:W-:Y:S01]  /*2250*/  LOP3.LUT R196, R196, R4, RZ, 0xfc, !PT ;  /* 0x00000004c4c47212 */ /* 0x000fe200078efcff */
[----:B------:R-:W-:Y:S01]  /*2260*/  IMAD R3, R0, -0x40, R3 ;  /* 0xffffffc000037824 */ /* 0x000fe200078e0203 */
[----:B------:R-:W-:Y:S01]  /*2270*/  LOP3.LUT R0, R6, 0x3, RZ, 0xc0, !PT ;  /* 0x0000000306007812 */ /* 0x000fe200078ec0ff */
[C---:B------:R-:W-:Y:S01]  /*2280*/  IMAD R6, R22.reuse, 0xc0, RZ ;  /* 0x000000c016067824 */ /* 0x040fe200078e02ff */
[----:B------:R-:W-:Y:S01]  /*2290*/  SHF.R.S32.HI R187, RZ, 0x1f, R186 ;  /* 0x0000001fffbb7819 */ /* 0x000fe200000114ba */
[----:B------:R-:W-:-:S03]  /*22a0*/  IMAD.WIDE R196, R22, 0xc0, R196 ;  /* 0x000000c016c47825 */ /* 0x000fc600078e02c4 */
[----:B------:R-:W-:Y:S01]  /*22b0*/  ISETP.GE.OR P0, PT, R6, UR7, P0 ;  /* 0x0000000706007c0c */ /* 0x000fe20008706670 */
[----:B------:R-:W-:Y:S02]  /*22c0*/  IMAD R8, R0, -0x2, R5 ;  /* 0xfffffffe00087824 */ /* 0x000fe400078e0205 */
[----:B------:R-:W-:Y:S02]  /*22d0*/  IMAD R0, R11, UR8, RZ ;  /* 0x000000080b007c24 */ /* 0x000fe4000f8e02ff */
[----:B------:R-:W-:-:S04]  /*22e0*/  IMAD.WIDE.U32 R4, R17, UR8, R186 ;  /* 0x0000000811047c25 */ /* 0x000fc8000f8e00ba */
[----:B------:R-:W-:Y:S01]  /*22f0*/  IMAD R7, R17, UR9, R0 ;  /* 0x0000000911077c24 */ /* 0x000fe2000f8e0200 */
[----:B------:R-:W-:Y:S01]  /*2300*/  IADD3 R0, -R6, UR7, R3 ;  /* 0x0000000706007c10 */ /* 0x000fe2000fffe103 */
[----:B------:R-:W-:Y:S02]  /*2310*/  IMAD.IADD R3, R8, 0x1, -R23 ;  /* 0x0000000108037824 */ /* 0x000fe400078e0a17 */
[----:B------:R-:W-:Y:S02]  /*2320*/  IMAD.IADD R5, R5, 0x1, R7 ;  /* 0x0000000105057824 */ /* 0x000fe400078e0207 */
[----:B------:R-:W-:Y:S01]  /*2330*/  IMAD.MOV.U32 R22, RZ, RZ, -0x1 ;  /* 0xffffffffff167424 */ /* 0x000fe200078e00ff */
[----:B------:R-:W-:Y:S06]  /*2340*/  @P0 BRA `(.L_x_29) ;  /* 0x0000009800d80947 */ /* 0x000fec0003800000 */
[----:B------:R-:W0:Y:S01]  /*2350*/  LDC.64 R12, c[0x0][0x5c8] ;  /* 0x00017200ff0c7b82 */ /* 0x000e220000000a00 */
[----:B-----5:R-:W-:Y:S01]  /*2360*/  FSETP.NEU.AND P2, PT, R184, RZ, PT ;  /* 0x000000ffb800720b */ /* 0x020fe20003f4d000 */
[----:B------:R-:W-:Y:S01]  /*2370*/  BSSY B0, `(.L_x_29) ;  /* 0x00009b3000007945 */ /* 0x000fe20003800000 */
[----:B------:R-:W-:-:S04]  /*2380*/  ISETP.GT.AND P0, PT, R3, RZ, PT ;  /* 0x000000ff0300720c */ /* 0x000fc80003f04270 */
[----:B------:R-:W-:Y:S01]  /*2390*/  ISETP.GT.AND P1, PT, R0, RZ, P0 ;  /* 0x000000ff0000720c */ /* 0x000fe20000724270 */
[-C--:B0-----:R-:W-:Y:S02]  /*23a0*/  IMAD R6, R197, R12.reuse, RZ ;  /* 0x0000000cc5067224 */ /* 0x081fe400078e02ff */
[----:B------:R-:W-:-:S04]  /*23b0*/  IMAD.WIDE.U32 R8, R196, R12, R4 ;  /* 0x0000000cc4087225 */ /* 0x000fc800078e0004 */
[----:B------:R-:W-:-:S04]  /*23c0*/  IMAD R5, R196, R13, R6 ;  /* 0x0000000dc4057224 */ /* 0x000fc800078e0206 */
[----:B------:R-:W-:Y:S01]  /*23d0*/  IMAD.IADD R199, R9, 0x1, R5 ;  /* 0x0000000109c77824 */ /* 0x000fe200078e0205 */
[----:B------:R-:W-:Y:S06]  /*23e0*/  @!P2 BRA `(.L_x_30) ;  /* 0x0000006c0068a947 */ /* 0x000fec0003800000 */
[----:B------:R-:W0:Y:S01]  /*23f0*/  LDC.64 R188, c[0x0][0x5b8] ;  /* 0x00016e00ffbc7b82 */ /* 0x000e220000000a00 */
[----:B------:R-:W-:-:S07]  /*2400*/  ULDC.64 UR4, c[0x0][0x5c0] ;  /* 0x0001700000047ab9 */ /* 0x000fce0000000a00 */
[----:B------:R-:W1:Y:S08]  /*2410*/  LDC.64 R20, c[0x0][0x5b0] ;  /* 0x00016c00ff147b82 */ /* 0x000e700000000a00 */
[----:B------:R-:W2:Y:S01]  /*2420*/  LDC.64 R14, c[0x0][0x5a8] ;  /* 0x00016a00ff0e7b82 */ /* 0x000ea20000000a00 */
[-C--:B0-----:R-:W-:Y:S02]  /*2430*/  IMAD R4, R11, R188.reuse, RZ ;  /* 0x000000bc0b047224 */ /* 0x081fe400078e02ff */
[----:B------:R-:W-:-:S04]  /*2440*/  IMAD.WIDE.U32 R192, R17, R188, R186 ;  /* 0x000000bc11c07225 */ /* 0x000fc800078e00ba */
[----:B------:R-:W-:Y:S02]  /*2450*/  IMAD R189, R17, R189, R4 ;  /* 0x000000bd11bd7224 */ /* 0x000fe400078e0204 */
[-C--:B-1----:R-:W-:Y:S02]  /*2460*/  IMAD R4, R197, R20.reuse, RZ ;  /* 0x00000014c5047224 */ /* 0x082fe400078e02ff */
[----:B------:R-:W-:Y:S02]  /*2470*/  IMAD.IADD R191, R193, 0x1, R189 ;  /* 0x00000001c1bf7824 */ /* 0x000fe400078e02bd */
[----:B------:R-:W-:Y:S02]  /*2480*/  IMAD.MOV.U32 R190, RZ, RZ, R192 ;  /* 0x000000ffffbe7224 */ /* 0x000fe400078e00c0 */
[C---:B------:R-:W-:Y:S02]  /*2490*/  IMAD R23, R196.reuse, R21, R4 ;  /* 0x00000015c4177224 */ /* 0x040fe400078e0204 */
[----:B------:R-:W-:-:S04]  /*24a0*/  IMAD.WIDE.U32 R4, R196, R20, R190 ;  /* 0x00000014c4047225 */ /* 0x000fc800078e00be */
[----:B------:R-:W-:Y:S01]  /*24b0*/  IMAD.IADD R5, R5, 0x1, R23 ;  /* 0x0000000105057824 */ /* 0x000fe200078e0217 */
[----:B--2---:R-:W-:-:S04]  /*24c0*/  LEA R10, P2, R4, R14, 0x1 ;  /* 0x0000000e040a7211 */ /* 0x004fc800078408ff */
[----:B------:R-:W-:-:S05]  /*24d0*/  LEA.HI.X R11, R4, R15, R5, 0x1, P2 ;  /* 0x0000000f040b7211 */ /* 0x000fca00010f0c05 */
[----:B------:R-:W2:Y:S01]  /*24e0*/  @P1 LDG.E.LTC128B.U16 R9, desc[UR36][R10.64] ;  /* 0x000000240a091981 */ /* 0x000ea2000c1e1520 */
[----:B------:R-:W-:Y:S01]  /*24f0*/  LEA R6, P2, R8, UR4, 0x1 ;  /* 0x0000000408067c11 */ /* 0x000fe2000f8408ff */
[----:B------:R-:W-:Y:S01]  /*2500*/  IMAD.WIDE.U32 R4, R196, R20, R186 ;  /* 0x00000014c4047225 */ /* 0x000fe200078e00ba */
[----:B------:R-:W-:Y:S01]  /*2510*/  ISETP.GT.AND P5, PT, R3, 0x1, PT ;  /* 0x000000010300780c */ /* 0x000fe20003fa4270 */
[----:B------:R-:W-:Y:S01]  /*2520*/  BSSY B1, `(.L_x_31) ;  /* 0x0000014000017945 */ /* 0x000fe20003800000 */
[----:B------:R-:W-:Y:S01]  /*2530*/  LOP3.LUT R2, R2, 0xfffffffd, RZ, 0xc0, !PT ;  /* 0xfffffffd02027812 */ /* 0x000fe200078ec0ff */
[----:B------:R-:W-:Y:S02]  /*2540*/  IMAD.IADD R5, R23, 0x1, R5 ;  /* 0x0000000117057824 */ /* 0x000fe400078e0205 */
[----:B------:R-:W-:-:S04]  /*2550*/  IMAD.WIDE.U32 R194, R17, R188, R4 ;  /* 0x000000bc11c27225 */ /* 0x000fc800078e0004 */
[----:B------:R-:W-:Y:S01]  /*2560*/  IMAD.IADD R5, R189, 0x1, R195 ;  /* 0x00000001bd057824 */ /* 0x000fe200078e02c3 */
[----:B------:R-:W-:-:S03]  /*2570*/  LEA R4, P3, R194, R14, 0x1 ;  /* 0x0000000ec2047211 */ /* 0x000fc600078608ff */
[----:B------:R-:W-:Y:S02]  /*2580*/  @P5 LOP3.LUT R2, R2, 0x2, RZ, 0xfc, !PT ;  /* 0x0000000202025812 */ /* 0x000fe400078efcff */
[----:B------:R-:W-:Y:S01]  /*2590*/  LEA.HI.X R5, R194, R15, R5, 0x1, P3 ;  /* 0x0000000fc2057211 */ /* 0x000fe200018f0c05 */
[C---:B------:R-:W-:Y:S01]  /*25a0*/  IMAD.SHL.U32 R194, R20.reuse, 0x8, RZ ;  /* 0x0000000814c27824 */ /* 0x040fe200078e00ff */
[----:B------:R-:W-:Y:S01]  /*25b0*/  SHF.L.U64.HI R195, R20, 0x3, R21 ;  /* 0x0000000314c37819 */ /* 0x000fe20000010215 */
[----:B--2---:R-:W-:Y:S01]  /*25c0*/  HADD2.F32 R7, -RZ, R9.H0_H0 ;  /* 0x20000009ff077230 */ /* 0x004fe20000004100 */
[----:B------:R-:W-:-:S04]  /*25d0*/  PRMT R10, R9, 0x7610, R10 ;  /* 0x00007610090a7816 */ /* 0x000fc8000000000a */
[----:B------:R-:W-:-:S04]  /*25e0*/  FMUL R7, R7, R184 ;  /* 0x000000b807077220 */ /* 0x000fc80000400000 */
[----:B------:R-:W-:Y:S01]  /*25f0*/  FFMA R168, R168, R185, R7 ;  /* 0x000000b9a8a87223 */ /* 0x000fe20000000007 */
[----:B------:R-:W-:Y:S02]  /*2600*/  LEA.HI.X R7, R8, UR5, R199, 0x1, P2 ;  /* 0x0000000508077c11 */ /* 0x000fe400090f0cc7 */
[----:B------:R-:W-:Y:S02]  /*2610*/  ISETP.GT.AND P2, PT, R0, RZ, P5 ;  /* 0x000000ff0000720c */ /* 0x000fe40002f44270 */
[----:B------:R-:W-:-:S05]  /*2620*/  F2FP.F16.F32.PACK_AB R168, RZ, R168 ;  /* 0x000000a8ffa8723e */ /* 0x000fca00000000ff */
[----:B------:R0:W-:Y:S06]  /*2630*/  @P1 STG.E.U16 desc[UR36][R6.64], R168 ;  /* 0x000000a806001986 */ /* 0x0001ec000c101524 */
[----:B------:R-:W-:Y:S05]  /*2640*/  @!P2 BRA `(.L_x_32) ;  /* 0x000000000004a947 */ /* 0x000fea0003800000 */
[----:B------:R1:W5:Y:S02]  /*2650*/  LDG.E.LTC128B.U16 R10, desc[UR36][R4.64+0x2] ;  /* 0x00000224040a7981 */ /* 0x000364000c1e1520 */
.L_x_32:
[----:B------:R-:W-:Y:S05]  /*2660*/  BSYNC B1 ;  /* 0x0000000000017941 */ /* 0x000fea0003800000 */
.L_x_31:
[----:B-----5:R-:W-:Y:S01]  /*2670*/  HADD2.F32 R11, -RZ, R10.H0_H0 ;  /* 0x2000000aff0b7230 */ /* 0x020fe20000004100 */
[----:B------:R-:W-:Y:S01]  /*2680*/  ISETP.GT.AND P1, PT, R0, 0x8, P0 ;  /* 0x000000080000780c */ /* 0x000fe20000724270 */
[----:B------:R-:W-:Y:S01]  /*2690*/  IMAD.WIDE.U32 R8, R196, R20, R194 ;  /* 0x00000014c4087225 */ /* 0x000fe200078e00c2 */
[----:B------:R-:W-:-:S03]  /*26a0*/  PRMT R202, R10, 0x7610, R202 ;  /* 0x000076100aca7816 */ /* 0x000fc600000000ca */
[----:B0-----:R-:W-:Y:S01]  /*26b0*/  FMUL R168, R11, R184 ;  /* 0x000000b80ba87220 */ /* 0x001fe20000400000 */
[----:B------:R-:W-:Y:S01]  /*26c0*/  IMAD.IADD R23, R23, 0x1, R9 ;  /* 0x0000000117177824 */ /* 0x000fe200078e0209 */
[----:B------:R-:W-:Y:S02]  /*26d0*/  IADD3 R9, P3, R192, R8, RZ ;  /* 0x00000008c0097210 */ /* 0x000fe40007f7e0ff */
[----:B------:R-:W-:-:S03]  /*26e0*/  FFMA R169, R169, R185, R168 ;  /* 0x000000b9a9a97223 */ /* 0x000fc600000000a8 */
[----:B------:R-:W-:Y:S01]  /*26f0*/  IMAD.X R200, R23, 0x1, R191, P3 ;  /* 0x0000000117c87824 */ /* 0x000fe200018e06bf */
[C---:B------:R-:W-:Y:S02]  /*2700*/  LEA R168, P3, R9.reuse, R14, 0x1 ;  /* 0x0000000e09a87211 */ /* 0x040fe400078608ff */
[----:B------:R-:W-:Y:S02]  /*2710*/  F2FP.F16.F32.PACK_AB R11, RZ, R169 ;  /* 0x000000a9ff0b723e */ /* 0x000fe400000000ff */
[----:B------:R-:W-:-:S03]  /*2720*/  LEA.HI.X R169, R9, R15, R200, 0x1, P3 ;  /* 0x0000000f09a97211 */ /* 0x000fc600018f0cc8 */
[----:B------:R0:W-:Y:S04]  /*2730*/  @P2 STG.E.U16 desc[UR36][R6.64+0x2], R11 ;  /* 0x0000020b06002986 */ /* 0x0001e8000c101524 */
[----:B------:R-:W2:Y:S01]  /*2740*/  @P1 LDG.E.LTC128B.U16 R202, desc[UR36][R168.64] ;  /* 0x00000024a8ca1981 */ /* 0x000ea2000c1e1520 */
[----:B------:R-:W-:Y:S01]  /*2750*/  IADD3 R200, P2, R186, R8, RZ ;  /* 0x00000008bac87210 */ /* 0x000fe20007f5e0ff */
[----:B------:R-:W-:Y:S01]  /*2760*/  BSSY B1, `(.L_x_33) ;  /* 0x0000012000017945 */ /* 0x000fe20003800000 */
[----:B------:R-:W-:-:S03]  /*2770*/  SHF.L.U64.HI R199, R12, 0x4, R13 ;  /* 0x000000040cc77819 */ /* 0x000fc6000001020d */
[----:B------:R-:W-:Y:S01]  /*2780*/  IMAD.X R201, R187, 0x1, R23, P2 ;  /* 0x00000001bbc97824 */ /* 0x000fe200010e0617 */
[----:B------:R-:W-:Y:S01]  /*2790*/  ISETP.GT.AND P2, PT, R0, 0x8, P5 ;  /* 0x000000080000780c */ /* 0x000fe20002f44270 */
[----:B------:R-:W-:Y:S02]  /*27a0*/  IMAD.SHL.U32 R23, R12, 0x10, RZ ;  /* 0x000000100c177824 */ /* 0x000fe400078e00ff */
[----:B------:R-:W-:-:S03]  /*27b0*/  IMAD.WIDE.U32 R200, R17, R188, R200 ;  /* 0x000000bc11c87225 */ /* 0x000fc600078e00c8 */
[----:B------:R-:W-:Y:S02]  /*27c0*/  IADD3 R10, P3, R23, R6, RZ ;  /* 0x00000006170a7210 */ /* 0x000fe40007f7e0ff */
[----:B------:R-:W-:-:S03]  /*27d0*/  LEA R8, P4, R200, R14, 0x1 ;  /* 0x0000000ec8087211 */ /* 0x000fc600078808ff */
[----:B0-----:R-:W-:Y:S02]  /*27e0*/  IMAD.X R11, R199, 0x1, R7, P3 ;  /* 0x00000001c70b7824 */ /* 0x001fe400018e0607 */
[----:B--2---:R-:W-:-:S05]  /*27f0*/  HADD2.F32 R9, -RZ, R202.H0_H0 ;  /* 0x200000caff097230 */ /* 0x004fca0000004100 */
[----:B------:R-:W-:-:S04]  /*2800*/  FMUL R9, R9, R184 ;  /* 0x000000b809097220 */ /* 0x000fc80000400000 */
[----:B------:R-:W-:Y:S01]  /*2810*/  FFMA R9, R170, R185, R9 ;  /* 0x000000b9aa097223 */ /* 0x000fe20000000009 */
[----:B------:R-:W-:-:S04]  /*2820*/  IMAD.IADD R170, R189, 0x1, R201 ;  /* 0x00000001bdaa7824 */ /* 0x000fc800078e02c9 */
[----:B------:R-:W-:Y:S02]  /*2830*/  F2FP.F16.F32.PACK_AB R168, RZ, R9 ;  /* 0x00000009ffa8723e */ /* 0x000fe400000000ff */
[----:B------:R-:W-:-:S03]  /*2840*/  LEA.HI.X R9, R200, R15, R170, 0x1, P4 ;  /* 0x0000000fc8097211 */ /* 0x000fc600020f0caa */
[----:B------:R0:W-:Y:S01]  /*2850*/  @P1 STG.E.U16 desc[UR36][R10.64], R168 ;  /* 0x000000a80a001986 */ /* 0x0001e2000c101524 */
[----:B------:R-:W-:Y:S05]  /*2860*/  @!P2 BRA `(.L_x_34) ;  /* 0x000000000004a947 */ /* 0x000fea0003800000 */
[----:B------:R2:W5:Y:S02]  /*2870*/  LDG.E.LTC128B.U16 R202, desc[UR36][R8.64+0x2] ;  /* 0x0000022408ca7981 */ /* 0x000564000c1e1520 */
.L_x_34:
[----:B------:R-:W-:Y:S05]  /*2880*/  BSYNC B1 ;  /* 0x0000000000017941 */ /* 0x000fea0003800000 */
.L_x_33:
[----:B-----5:R-:W-:Y:S01]  /*2890*/  HADD2.F32 R169, -RZ, R202.H0_H0 ;  /* 0x200000caffa97230 */ /* 0x020fe20000004100 */
[----:B------:R-:W-:Y:S01]  /*28a0*/  ISETP.GT.AND P3, PT, R3, 0x8, PT ;  /* 0x000000080300780c */ /* 0x000fe20003f64270 */
[----:B------:R-:W-:Y:S01]  /*28b0*/  BSSY B1, `(.L_x_35) ;  /* 0x000000a000017945 */ /* 0x000fe20003800000 */
[----:B------:R-:W-:Y:S02]  /*28c0*/  LOP3.LUT R2, R2, 0xfffffffb, RZ, 0xc0, !PT ;  /* 0xfffffffb02027812 */ /* 0x000fe400078ec0ff */
[----:B0-----:R-:W-:Y:S01]  /*28d0*/  FMUL R168, R169, R184 ;  /* 0x000000b8a9a87220 */ /* 0x001fe20000400000 */
[----:B------:R-:W-:-:S03]  /*28e0*/  ISETP.GT.AND P1, PT, R0, RZ, P3 ;  /* 0x000000ff0000720c */ /* 0x000fc60001f24270 */
[----:B------:R-:W-:-:S05]  /*28f0*/  FFMA R168, R171, R185, R168 ;  /* 0x000000b9aba87223 */ /* 0x000fca00000000a8 */
[----:B------:R-:W-:Y:S02]  /*2900*/  F2FP.F16.F32.PACK_AB R168, RZ, R168 ;  /* 0x000000a8ffa8723e */ /* 0x000fe400000000ff */
[----:B------:R-:W-:-:S03]  /*2910*/  @P3 LOP3.LUT R2, R2, 0x4, RZ, 0xfc, !PT ;  /* 0x0000000402023812 */ /* 0x000fc600078efcff */
[----:B------:R0:W-:Y:S01]  /*2920*/  @P2 STG.E.U16 desc[UR36][R10.64+0x2], R168 ;  /* 0x000002a80a002986 */ /* 0x0001e2000c101524 */
[----:B------:R-:W-:Y:S05]  /*2930*/  @!P1 BRA `(.L_x_36) ;  /* 0x0000000000049947 */ /* 0x000fea0003800000 */
[----:B------:R3:W5:Y:S02]  /*2940*/  LDG.E.LTC128B.U16 R202, desc[UR36][R4.64+0x10] ;  /* 0x0000102404ca7981 */ /* 0x000764000c1e1520 */
.L_x_36:
[----:B------:R-:W-:Y:S05]  /*2950*/  BSYNC B1 ;  /* 0x0000000000017941 */ /* 0x000fea0003800000 */
.L_x_35:
[----:B-----5:R-:W-:Y:S01]  /*2960*/  HADD2.F32 R169, -RZ, R202.H0_H0 ;  /* 0x200000caffa97230 */ /* 0x020fe20000004100 */
[----:B------:R-:W-:Y:S01]  /*2970*/  ISETP.GT.AND P6, PT, R3, 0x9, PT ;  /* 0x000000090300780c */ /* 0x000fe20003fc4270 */
[----:B------:R-:W-:Y:S01]  /*2980*/  BSSY B1, `(.L_x_37) ;  /* 0x000000a000017945 */ /* 0x000fe20003800000 */
[----:B------:R-:W-:Y:S02]  /*2990*/  LOP3.LUT R2, R2, 0xfffffffe, RZ, 0xc0, !PT ;  /* 0xfffffffe02027812 */ /* 0x000fe400078ec0ff */
[----:B------:R-:W-:Y:S01]  /*29a0*/  FMUL R169, R169, R184 ;  /* 0x000000b8a9a97220 */ /* 0x000fe20000400000 */
[----:B------:R-:W-:-:S03]  /*29b0*/  ISETP.GT.AND P2, PT, R0, RZ, P6 ;  /* 0x000000ff0000720c */ /* 0x000fc60003744270 */
[----:B------:R-:W-:-:S05]  /*29c0*/  FFMA R169, R172, R185, R169 ;  /* 0x000000b9aca97223 */ /* 0x000fca00000000a9 */
[----:B------:R-:W-:Y:S02]  /*29d0*/  F2FP.F16.F32.PACK_AB R169, RZ, R169 ;  /* 0x000000a9ffa9723e */ /* 0x000fe400000000ff */
[----:B------:R-:W-:-:S03]  /*29e0*/  @P6 LOP3.LUT R2, R2, 0x1, RZ, 0xfc, !PT ;  /* 0x0000000102026812 */ /* 0x000fc600078efcff */
[----:B------:R4:W-:Y:S01]  /*29f0*/  @P1 STG.E.U16 desc[UR36][R6.64+0x10], R169 ;  /* 0x000010a906001986 */ /* 0x0009e2000c101524 */
[----:B------:R-:W-:Y:S05]  /*2a00*/  @!P2 BRA `(.L_x_38) ;  /* 0x000000000004a947 */ /* 0x000fea0003800000 */
[----:B------:R0:W5:Y:S02]  /*2a10*/  LDG.E.LTC128B.U16 R202, desc[UR36][R4.64+0x12] ;  /* 0x0000122404ca7981 */ /* 0x000164000c1e1520 */
.L_x_38:
[----:B------:R-:W-:Y:S05]  /*2a20*/  BSYNC B1 ;  /* 0x0000000000017941 */ /* 0x000fea0003800000 */
.L_x_37:
[----:B----45:R-:W-:Y:S01]  /*2a30*/  HADD2.F32 R169, -RZ, R202.H0_H0 ;  /* 0x200000caffa97230 */ /* 0x030fe20000004100 */
[----:B------:R-:W-:Y:S01]  /*2a40*/  ISETP.GT.AND P1, PT, R0, 0x8, P3 ;  /* 0x000000080000780c */ /* 0x000fe20001f24270 */
[----:B------:R-:W-:Y:S03]  /*2a50*/  BSSY B1, `(.L_x_39) ;  /* 0x0000007000017945 */ /* 0x000fe60003800000 */
[----:B0-----:R-:W-:-:S04]  /*2a60*/  FMUL R168, R169, R184 ;  /* 0x000000b8a9a87220 */ /* 0x001fc80000400000 */
[----:B------:R-:W-:-:S05]  /*2a70*/  FFMA R168, R173, R185, R168 ;  /* 0x000000b9ada87223 */ /* 0x000fca00000000a8 */
[----:B------:R-:W-:-:S05]  /*2a80*/  F2FP.F16.F32.PACK_AB R168, RZ, R168 ;  /* 0x000000a8ffa8723e */ /* 0x000fca00000000ff */
[----:B------:R0:W-:Y:S01]  /*2a90*/  @P2 STG.E.U16 desc[UR36][R6.64+0x12], R168 ;  /* 0x000012a806002986 */ /* 0x0001e2000c101524 */
[----:B------:R-:W-:Y:S05]  /*2aa0*/  @!P1 BRA `(.L_x_40) ;  /* 0x0000000000049947 */ /* 0x000fea0003800000 */
[----:B------:R4:W5:Y:S02]  /*2ab0*/  LDG.E.LTC128B.U16 R202, desc[UR36][R8.64+0x10] ;  /* 0x0000102408ca7981 */ /* 0x000964000c1e1520 */
.L_x_40:
[----:B------:R-:W-:Y:S05]  /*2ac0*/  BSYNC B1 ;  /* 0x0000000000017941 */ /* 0x000fea0003800000 */
.L_x_39:
[----:B-----5:R-:W-:Y:S01]  /*2ad0*/  HADD2.F32 R169, -RZ, R202.H0_H0 ;  /* 0x200000caffa97230 */ /* 0x020fe20000004100 */
[----:B------:R-:W-:Y:S01]  /*2ae0*/  ISETP.GT.AND P2, PT, R0, 0x8, P6 ;  /* 0x000000080000780c */ /* 0x000fe20003744270 */
[----:B------:R-:W-:Y:S03]  /*2af0*/  BSSY B1, `(.L_x_41) ;  /* 0x0000008000017945 */ /* 0x000fe60003800000 */
[----:B------:R-:W-:-:S04]  /*2b00*/  FMUL R169, R169, R184 ;  /* 0x000000b8a9a97220 */ /* 0x000fc80000400000 */
[----:B------:R-:W-:Y:S01]  /*2b10*/  FFMA R169, R174, R185, R169 ;  /* 0x000000b9aea97223 */ /* 0x000fe200000000a9 */
[----:B------:R-:W-:-:S04]  /*2b20*/  PRMT R174, R202, 0x7610, R174 ;  /* 0x00007610caae7816 */ /* 0x000fc800000000ae */
[----:B------:R-:W-:-:S05]  /*2b30*/  F2FP.F16.F32.PACK_AB R169, RZ, R169 ;  /* 0x000000a9ffa9723e */ /* 0x000fca00000000ff */
[----:B------:R0:W-:Y:S01]  /*2b40*/  @P1 STG.E.U16 desc[UR36][R10.64+0x10], R169 ;  /* 0x000010a90a001986 */ /* 0x0001e2000c101524 */
[----:B------:R-:W-:Y:S05]  /*2b50*/  @!P2 BRA `(.L_x_42) ;  /* 0x000000000004a947 */ /* 0x000fea0003800000 */
[----:B------:R0:W5:Y:S02]  /*2b60*/  LDG.E.LTC128B.U16 R174, desc[UR36][R8.64+0x12] ;  /* 0x0000122408ae7981 */ /* 0x000164000c1e1520 */
.L_x_42:
[----:B------:R-:W-:Y:S05]  /*2b70*/  BSYNC B1 ;  /* 0x0000000000017941 */ /* 0x000fea0003800000 */
.L_x_41:
[----:B0----5:R-:W-:Y:S01]  /*2b80*/  HADD2.F32 R169, -RZ, R174.H0_H0 ;  /* 0x200000aeffa97230 */ /* 0x021fe20000004100 */
[----:B------:R-:W-:Y:S01]  /*2b90*/  IADD3 R201, P1, R196, 0x80, RZ ;  /* 0x00000080c4c97810 */ /* 0x000fe20007f3e0ff */
[----:B------:R-:W-:Y:S01]  /*2ba0*/  BSSY B1, `(.L_x_43) ;  /* 0x000000a000017945 */ /* 0x000fe20003800000 */
[----:B------:R-:W-:Y:S02]  /*2bb0*/  ISETP.GT.AND P4, PT, R3, 0x10, PT ;  /* 0x000000100300780c */ /* 0x000fe40003f84270 */
[----:B------:R-:W-:Y:S01]  /*2bc0*/  FMUL R168, R169, R184 ;  /* 0x000000b8a9a87220 */ /* 0x000fe20000400000 */
[----:B------:R-:W-:Y:S01]  /*2bd0*/  IMAD.X R197, RZ, RZ, R197, P1 ;  /* 0x000000ffffc57224 */ /* 0x000fe200008e06c5 */
[----:B------:R-:W-:Y:S02]  /*2be0*/  ISETP.GT.AND P1, PT, R0, RZ, P4 ;  /* 0x000000ff0000720c */ /* 0x000fe40002724270 */
[----:B------:R-:W-:-:S05]  /*2bf0*/  FFMA R168, R175, R185, R168 ;  /* 0x000000b9afa87223 */ /* 0x000fca00000000a8 */
[----:B------:R-:W-:-:S05]  /*2c00*/  F2FP.F16.F32.PACK_AB R168, RZ, R168 ;  /* 0x000000a8ffa8723e */ /* 0x000fca00000000ff */
[----:B------:R0:W-:Y:S01]  /*2c10*/  @P2 STG.E.U16 desc[UR36][R10.64+0x12], R168 ;  /* 0x000012a80a002986 */ /* 0x0001e2000c101524 */
[----:B------:R-:W-:Y:S05]  /*2c20*/  @!P1 BRA `(.L_x_44) ;  /* 0x0000000000049947 */ /* 0x000fea0003800000 */
[----:B------:R0:W5:Y:S02]  /*2c30*/  LDG.E.LTC128B.U16 R174, desc[UR36][R4.64+0x20] ;  /* 0x0000202404ae7981 */ /* 0x000164000c1e1520 */
.L_x_44:
[----:B------:R-:W-:Y:S05]  /*2c40*/  BSYNC B1 ;  /* 0x0000000000017941 */ /* 0x000fea0003800000 */
.L_x_43:
[----:B-----5:R-:W-:Y:S01]  /*2c50*/  HADD2.F32 R169, -RZ, R174.H0_H0 ;  /* 0x200000aeffa97230 */ /* 0x020fe20000004100 */
[----:B------:R-:W-:Y:S01]  /*2c60*/  ISETP.GT.AND P3, PT, R3, 0x11, PT ;  /* 0x000000110300780c */ /* 0x000fe20003f64270 */
[-C--:B------:R-:W-:Y:S01]  /*2c70*/  IMAD R170, R197, R20.reuse, RZ ;  /* 0x00000014c5aa7224 */ /* 0x080fe200078e02ff */
[----:B------:R-:W-:Y:S01]  /*2c80*/  BSSY B1, `(.L_x_45) ;  /* 0x0000020000017945 */ /* 0x000fe20003800000 */
[----:B------:R-:W-:-:S04]  /*2c90*/  IMAD.WIDE.U32 R194, R201, R20, R194 ;  /* 0x00000014c9c27225 */ /* 0x000fc800078e00c2 */
[----:B------:R-:W-:Y:S01]  /*2ca0*/  FMUL R171, R169, R184 ;  /* 0x000000b8a9ab7220 */ /* 0x000fe20000400000 */
[----:B------:R-:W-:-:S03]  /*2cb0*/  IMAD R175, R201, R21, R170 ;  /* 0x00000015c9af7224 */ /* 0x000fc600078e02aa */
[----:B------:R-:W-:Y:S01]  /*2cc0*/  FFMA R171, R176, R185, R171 ;  /* 0x000000b9b0ab7223 */ /* 0x000fe200000000ab */
[----:B0-----:R-:W-:-:S04]  /*2cd0*/  IMAD.WIDE.U32 R168, R201, R20, R186 ;  /* 0x00000014c9a87225 */ /* 0x001fc800078e00ba */
[----:B------:R-:W-:Y:S01]  /*2ce0*/  F2FP.F16.F32.PACK_AB R21, RZ, R171 ;  /* 0x000000abff15723e */ /* 0x000fe200000000ff */
[----:B------:R-:W-:Y:S02]  /*2cf0*/  IMAD.IADD R169, R175, 0x1, R169 ;  /* 0x00000001afa97824 */ /* 0x000fe400078e02a9 */
[----:B------:R-:W-:Y:S01]  /*2d00*/  IMAD.WIDE.U32 R170, R201, R20, R190 ;  /* 0x00000014c9aa7225 */ /* 0x000fe200078e00be */
[----:B------:R-:W-:-:S03]  /*2d10*/  PRMT R176, R21, 0x7610, R176 ;  /* 0x0000761015b07816 */ /* 0x000fc600000000b0 */
[----:B------:R-:W-:Y:S02]  /*2d20*/  IMAD.WIDE.U32 R172, R17, R188, R168 ;  /* 0x000000bc11ac7225 */ /* 0x000fe400078e00a8 */
[----:B------:R0:W-:Y:S01]  /*2d30*/  @P1 STG.E.U16 desc[UR36][R6.64+0x20], R176 ;  /* 0x000020b006001986 */ /* 0x0001e2000c101524 */
[----:B------:R-:W-:Y:S01]  /*2d40*/  LEA R168, P1, R170, R14, 0x1 ;  /* 0x0000000eaaa87211 */ /* 0x000fe200078208ff */
[----:B------:R-:W-:Y:S02]  /*2d50*/  IMAD.IADD R21, R171, 0x1, R175 ;  /* 0x00000001ab157824 */ /* 0x000fe400078e02af */
[----:B------:R-:W-:-:S03]  /*2d60*/  IMAD.IADD R175, R175, 0x1, R195 ;  /* 0x00000001afaf7824 */ /* 0x000fc600078e02c3 */
[----:B------:R-:W-:Y:S01]  /*2d70*/  LEA.HI.X R169, R170, R15, R21, 0x1, P1 ;  /* 0x0000000faaa97211 */ /* 0x000fe200008f0c15 */
[----:B------:R-:W-:Y:S01]  /*2d80*/  IMAD.IADD R21, R189, 0x1, R173 ;  /* 0x00000001bd157824 */ /* 0x000fe200078e02ad */
[----:B------:R-:W-:-:S04]  /*2d90*/  LEA R20, P1, R172, R14, 0x1 ;  /* 0x0000000eac147211 */ /* 0x000fc800078208ff */
[----:B------:R-:W-:Y:S02]  /*2da0*/  LEA.HI.X R21, R172, R15, R21, 0x1, P1 ;  /* 0x0000000fac157211 */ /* 0x000fe400008f0c15 */
[----:B------:R-:W-:-:S05]  /*2db0*/  IADD3 R192, P1, R192, R194, RZ ;  /* 0x000000c2c0c07210 */ /* 0x000fca0007f3e0ff */
[----:B------:R-:W-:Y:S01]  /*2dc0*/  IMAD.X R190, R175, 0x1, R191, P1 ;  /* 0x00000001afbe7824 */ /* 0x000fe200008e06bf */
[----:B------:R-:W-:-:S05]  /*2dd0*/  IADD3 R172, P1, R186, R194, RZ ;  /* 0x000000c2baac7210 */ /* 0x000fca0007f3e0ff */
[----:B------:R-:W-:Y:S01]  /*2de0*/  IMAD.X R173, R187, 0x1, R175, P1 ;  /* 0x00000001bbad7824 */ /* 0x000fe200008e06af */
[----:B------:R-:W-:Y:S01]  /*2df0*/  LEA R170, P1, R192, R14, 0x1 ;  /* 0x0000000ec0aa7211 */ /* 0x000fe200078208ff */
[----:B------:R-:W-:-:S03]  /*2e00*/  IMAD.WIDE.U32 R172, R17, R188, R172 ;  /* 0x000000bc11ac7225 */ /* 0x000fc600078e00ac */
[----:B------:R-:W-:Y:S01]  /*2e10*/  LEA.HI.X R171, R192, R15, R190, 0x1, P1 ;  /* 0x0000000fc0ab7211 */ /* 0x000fe200008f0cbe */
[----:B------:R-:W-:Y:S01]  /*2e20*/  IMAD.IADD R189, R189, 0x1, R173 ;  /* 0x00000001bdbd7824 */ /* 0x000fe200078e02ad */
[----:B------:R-:W-:-:S04]  /*2e30*/  LEA R14, P1, R172, R14, 0x1 ;  /* 0x0000000eac0e7211 */ /* 0x000fc800078208ff */
[----:B------:R-:W-:Y:S02]  /*2e40*/  LEA.HI.X R15, R172, R15, R189, 0x1, P1 ;  /* 0x0000000fac0f7211 */ /* 0x000fe400008f0cbd */
[----:B------:R-:W-:-:S13]  /*2e50*/  ISETP.GT.AND P1, PT, R0, RZ, P3 ;  /* 0x000000ff0000720c */ /* 0x000fda0001f24270 */
[----:B0-----:R-:W-:Y:S05]  /*2e60*/  @!P1 BRA `(.L_x_46) ;  /* 0x0000000000049947 */ /* 0x001fea0003800000 */
[----:B------:R0:W5:Y:S02]  /*2e70*/  LDG.E.LTC128B.U16 R174, desc[UR36][R4.64+0x22] ;  /* 0x0000222404ae7981 */ /* 0x000164000c1e1520 */
.L_x_46:
[----:B------:R-:W-:Y:S05]  /*2e80*/  BSYNC B1 ;  /* 0x0000000000017941 */ /* 0x000fea0003800000 */
.L_x_45:
[----:B-----5:R-:W-:Y:S01]  /*2e90*/  HADD2.F32 R17, -RZ, R174.H0_H0 ;  /* 0x200000aeff117230 */ /* 0x020fe20000004100 */
[----:B------:R-:W-:Y:S04]  /*2ea0*/  BSSY B1, `(.L_x_47) ;  /* 0x0000008000017945 */ /* 0x000fe80003800000 */
[----:B------:R-:W-:-:S04]  /*2eb0*/  FMUL R172, R17, R184 ;  /* 0x000000b811ac7220 */ /* 0x000fc80000400000 */
[----:B------:R-:W-:-:S05]  /*2ec0*/  FFMA R172, R177, R185, R172 ;  /* 0x000000b9b1ac7223 */ /* 0x000fca00000000ac */
[----:B------:R-:W-:-:S05]  /*2ed0*/  F2FP.F16.F32.PACK_AB R172, RZ, R172 ;  /* 0x000000acffac723e */ /* 0x000fca00000000ff */
[----:B------:R0:W-:Y:S01]  /*2ee0*/  @P1 STG.E.U16 desc[UR36][R6.64+0x22], R172 ;  /* 0x000022ac06001986 */ /* 0x0001e2000c101524 */
[----:B------:R-:W-:-:S13]  /*2ef0*/  ISETP.GT.AND P1, PT, R0, 0x8, P4 ;  /* 0x000000080000780c */ /* 0x000fda0002724270 */
[----:B0-----:R-:W-:Y:S05]  /*2f00*/  @!P1 BRA `(.L_x_48) ;  /* 0x0000000000049947 */ /* 0x001fea0003800000 */
[----:B------:R0:W5:Y:S02]  /*2f10*/  LDG.E.LTC128B.U16 R174, desc[UR36][R8.64+0x20] ;  /* 0x0000202408ae7981 */ /* 0x000164000c1e1520 */
.L_x_48:
[----:B------:R-:W-:Y:S05]  /*2f20*/  BSYNC B1 ;  /* 0x0000000000017941 */ /* 0x000fea0003800000 */
.L_x_47:
        /* <DEDUP_REMOVED lines=9> */
.L_x_50:
[----:B------:R-:W-:Y:S05]  /*2fc0*/  BSYNC B1 ;  /* 0x0000000000017941 */ /* 0x000fea0003800000 */
.L_x_49:
[----:B-----5:R-:W-:Y:S01]  /*2fd0*/  HADD2.F32 R17, -RZ, R174.H0_H0 ;  /* 0x200000aeff117230 */ /* 0x020fe20000004100 */
[----:B------:R-:W-:Y:S01]  /*2fe0*/  ISETP.GT.AND P2, PT, R3, 0x18, PT ;  /* 0x000000180300780c */ /* 0x000fe20003f44270 */
[----:B------:R-:W-:Y:S03]  /*2ff0*/  BSSY B1, `(.L_x_51) ;  /* 0x0000008000017945 */ /* 0x000fe60003800000 */
[----:B------:R-:W-:-:S04]  /*3000*/  FMUL R172, R17, R184 ;  /* 0x000000b811ac7220 */ /* 0x000fc80000400000 */
[----:B------:R-:W-:-:S05]  /*3010*/  FFMA R172, R179, R185, R172 ;  /* 0x000000b9b3ac7223 */ /* 0x000fca00000000ac */
[----:B------:R-:W-:-:S05]  /*3020*/  F2FP.F16.F32.PACK_AB R172, RZ, R172 ;  /* 0x000000acffac723e */ /* 0x000fca00000000ff */
[----:B------:R0:W-:Y:S01]  /*3030*/  @P1 STG.E.U16 desc[UR36][R10.64+0x22], R172 ;  /* 0x000022ac0a001986 */ /* 0x0001e2000c101524 */
[----:B------:R-:W-:-:S13]  /*3040*/  ISETP.GT.AND P1, PT, R0, RZ, P2 ;  /* 0x000000ff0000720c */ /* 0x000fda0001724270 */
[----:B0-----:R-:W-:Y:S05]  /*3050*/  @!P1 BRA `(.L_x_52) ;  /* 0x0000000000049947 */ /* 0x001fea0003800000 */
[----:B------:R0:W5:Y:S02]  /*3060*/  LDG.E.LTC128B.U16 R174, desc[UR36][R4.64+0x30] ;  /* 0x0000302404ae7981 */ /* 0x000164000c1e1520 */
.L_x_52:
[----:B------:R-:W-:Y:S05]  /*3070*/  BSYNC B1 ;  /* 0x0000000000017941 */ /* 0x000fea0003800000 */
.L_x_51:
[----:B-----5:R-:W-:Y:S01]  /*3080*/  HADD2.F32 R17, -RZ, R174.H0_H0 ;  /* 0x200000aeff117230 */ /* 0x020fe20000004100 */
[----:B------:R-:W-:Y:S04]  /*3090*/  BSSY B1, `(.L_x_53) ;  /* 0x0000009000017945 */ /* 0x000fe80003800000 */
[----:B------:R-:W-:-:S04]  /*30a0*/  FMUL R17, R17, R184 ;  /* 0x000000b811117220 */ /* 0x000fc80000400000 */
[----:B------:R-:W-:-:S05]  /*30b0*/  FFMA R17, R180, R185, R17 ;  /* 0x000000b9b4117223 */ /* 0x000fca0000000011 */
[----:B------:R-:W-:-:S05]  /*30c0*/  F2FP.F16.F32.PACK_AB R17, RZ, R17 ;  /* 0x00000011ff11723e */ /* 0x000fca00000000ff */
[----:B------:R0:W-:Y:S01]  /*30d0*/  @P1 STG.E.U16 desc[UR36][R6.64+0x30], R17 ;  /* 0x0000301106001986 */ /* 0x0001e2000c101524 */
[----:B------:R-:W-:-:S04]  /*30e0*/  ISETP.GT.AND P1, PT, R3, 0x19, PT ;  /* 0x000000190300780c */ /* 0x000fc80003f24270 */
[----:B------:R-:W-:-:S13]  /*30f0*/  ISETP.GT.AND P5, PT, R0, RZ, P1 ;  /* 0x000000ff0000720c */ /* 0x000fda0000fa4270 */
[----:B0-----:R-:W-:Y:S05]  /*3100*/  @!P5 BRA `(.L_x_54) ;  /* 0x000000000004d947 */ /* 0x001fea0003800000 */
[----:B------:R0:W5:Y:S02]  /*3110*/  LDG.E.LTC128B.U16 R174, desc[UR36][R4.64+0x32] ;  /* 0x0000322404ae7981 */ /* 0x000164000c1e1520 */
.L_x_54:
[----:B------:R-:W-:Y:S05]  /*3120*/  BSYNC B1 ;  /* 0x0000000000017941 */ /* 0x000fea0003800000 */
.L_x_53:
        /* <DEDUP_REMOVED lines=9> */
.L_x_56:
[----:B------:R-:W-:Y:S05]  /*31c0*/  BSYNC B1 ;  /* 0x0000000000017941 */ /* 0x000fea0003800000 */
.L_x_55:
        /* <DEDUP_REMOVED lines=9> */
.L_x_58:
[----:B------:R-:W-:Y:S05]  /*3260*/  BSYNC B1 ;  /* 0x0000000000017941 */ /* 0x000fea0003800000 */
.L_x_57:
[----:B-----5:R-:W-:Y:S01]  /*3270*/  HADD2.F32 R17, -RZ, R174.H0_H0 ;  /* 0x200000aeff117230 */ /* 0x020fe20000004100 */
[----:B------:R-:W-:-:S04]  /*3280*/  SHF.L.U64.HI R173, R12, 0x8, R13 ;  /* 0x000000080cad7819 */ /* 0x000fc8000001020d */
[----:B------:R-:W-:Y:S01]  /*3290*/  FMUL R172, R17, R184 ;  /* 0x000000b811ac7220 */ /* 0x000fe20000400000 */
[----:B------:R-:W-:-:S03]  /*32a0*/  IMAD.SHL.U32 R17, R12, 0x100, RZ ;  /* 0x000001000c117824 */ /* 0x000fc600078e00ff */
[----:B------:R-:W-:-:S05]  /*32b0*/  FFMA R172, R183, R185, R172 ;  /* 0x000000b9b7ac7223 */ /* 0x000fca00000000ac */
[----:B------:R-:W-:-:S05]  /*32c0*/  F2FP.F16.F32.PACK_AB R172, RZ, R172 ;  /* 0x000000acffac723e */ /* 0x000fca00000000ff */
[----:B------:R0:W-:Y:S01]  /*32d0*/  @P5 STG.E.U16 desc[UR36][R10.64+0x32], R172 ;  /* 0x000032ac0a005986 */ /* 0x0001e2000c101524 */
[----:B------:R-:W-:-:S05]  /*32e0*/  IADD3 R12, P5, R17, R6, RZ ;  /* 0x00000006110c7210 */ /* 0x000fca0007fbe0ff */
[----:B------:R-:W-:Y:S01]  /*32f0*/  IMAD.X R13, R173, 0x1, R7, P5 ;  /* 0x00000001ad0d7824 */ /* 0x000fe200028e0607 */
[----:B------:R-:W-:-:S13]  /*3300*/  ISETP.GT.AND P5, PT, R0, 0x80, P0 ;  /* 0x000000800000780c */ /* 0x000fda00007a4270 */
[----:B------:R-:W2:Y:S01]  /*3310*/  @P5 LDG.E.LTC128B.U16 R174, desc[UR36][R168.64] ;  /* 0x00000024a8ae5981 */ /* 0x000ea2000c1e1520 */
[----:B------:R-:W-:Y:S01]  /*3320*/  BSSY B1, `(.L_x_59) ;  /* 0x000000a000017945 */ /* 0x000fe20003800000 */
[----:B--2---:R-:W-:-:S05]  /*3330*/  HADD2.F32 R175, -RZ, R174.H0_H0 ;  /* 0x200000aeffaf7230 */ /* 0x004fca0000004100 */
[----:B------:R-:W-:-:S04]  /*3340*/  FMUL R175, R175, R184 ;  /* 0x000000b8afaf7220 */ /* 0x000fc80000400000 */
[----:B------:R-:W-:-:S05]  /*3350*/  FFMA R175, R152, R185, R175 ;  /* 0x000000b998af7223 */ /* 0x000fca00000000af */
[----:B------:R-:W-:-:S05]  /*3360*/  F2FP.F16.F32.PACK_AB R175, RZ, R175 ;  /* 0x000000afffaf723e */ /* 0x000fca00000000ff */
[----:B------:R0:W-:Y:S01]  /*3370*/  @P5 STG.E.U16 desc[UR36][R12.64], R175 ;  /* 0x000000af0c005986 */ /* 0x0001e2000c101524 */
[----:B------:R-:W-:-:S04]  /*3380*/  LOP3.LUT P5, RZ, R2, 0x2, RZ, 0xc0, !PT ;  /* 0x0000000202ff7812 */ /* 0x000fc800078ac0ff */
[----:B------:R-:W-:-:S13]  /*3390*/  ISETP.GT.AND P5, PT, R0, 0x80, P5 ;  /* 0x000000800000780c */ /* 0x000fda0002fa4270 */
[----:B0-----:R-:W-:Y:S05]  /*33a0*/  @!P5 BRA `(.L_x_60) ;  /* 0x000000000004d947 */ /* 0x001fea0003800000 */
[----:B------:R0:W5:Y:S02]  /*33b0*/  LDG.E.LTC128B.U16 R174, desc[UR36][R20.64+0x2] ;  /* 0x0000022414ae7981 */ /* 0x000164000c1e1520 */
.L_x_60:
[----:B------:R-:W-:Y:S05]  /*33c0*/  BSYNC B1 ;  /* 0x0000000000017941 */ /* 0x000fea0003800000 */
.L_x_59:
[----:B-----5:R-:W-:Y:S01]  /*33d0*/  HADD2.F32 R169, -RZ, R174.H0_H0 ;  /* 0x200000aeffa97230 */ /* 0x020fe20000004100 */
[----:B------:R-:W-:Y:S01]  /*33e0*/  ISETP.GT.AND P0, PT, R0, 0x88, P0 ;  /* 0x000000880000780c */ /* 0x000fe20000704270 */
[----:B------:R-:W-:Y:S03]  /*33f0*/  BSSY B1, `(.L_x_61) ;  /* 0x000000a000017945 */ /* 0x000fe60003800000 */
[----:B------:R-:W-:-:S04]  /*3400*/  FMUL R152, R169, R184 ;  /* 0x000000b8a9987220 */ /* 0x000fc80000400000 */
[----:B------:R-:W-:-:S05]  /*3410*/  FFMA R152, R153, R185, R152 ;  /* 0x000000b999987223 */ /* 0x000fca0000000098 */
[----:B------:R-:W-:-:S04]  /*3420*/  F2FP.F16.F32.PACK_AB R152, RZ, R152 ;  /* 0x00000098ff98723e */ /* 0x000fc800000000ff */
[----:B------:R-:W-:-:S05]  /*3430*/  PRMT R153, R152, 0x7610, R153 ;  /* 0x0000761098997816 */ /* 0x000fca0000000099 */
[----:B------:R2:W-:Y:S01]  /*3440*/  @P5 STG.E.U16 desc[UR36][R12.64+0x2], R153 ;  /* 0x000002990c005986 */ /* 0x0005e2000c101524 */
[----:B------:R-:W-:-:S05]  /*3450*/  IADD3 R152, P5, R12, R23, RZ ;  /* 0x000000170c987210 */ /* 0x000fca0007fbe0ff */
[----:B--2---:R-:W-:Y:S01]  /*3460*/  IMAD.X R153, R13, 0x1, R199, P5 ;  /* 0x000000010d997824 */ /* 0x004fe200028e06c7 */
[----:B------:R-:W-:Y:S07]  /*3470*/  @!P0 BRA `(.L_x_62) ;  /* 0x0000000000048947 */ /* 0x000fee0003800000 */
[----:B------:R2:W5:Y:S02]  /*3480*/  LDG.E.LTC128B.U16 R174, desc[UR36][R170.64] ;  /* 0x00000024aaae7981 */ /* 0x000564000c1e1520 */
.L_x_62:
[----:B------:R-:W-:Y:S05]  /*3490*/  BSYNC B1 ;  /* 0x0000000000017941 */ /* 0x000fea0003800000 */
.L_x_61:
[----:B-----5:R-:W-:Y:S01]  /*34a0*/  HADD2.F32 R169, -RZ, R174.H0_H0 ;  /* 0x200000aeffa97230 */ /* 0x020fe20000004100 */
[----:B------:R-:W-:Y:S01]  /*34b0*/  LOP3.LUT P5, RZ, R2, 0x2, RZ, 0xc0, !PT ;  /* 0x0000000202ff7812 */ /* 0x000fe200078ac0ff */
[----:B------:R-:W-:Y:S03]  /*34c0*/  BSSY B1, `(.L_x_63) ;  /* 0x0000008000017945 */ /* 0x000fe60003800000 */
[----:B------:R-:W-:-:S04]  /*34d0*/  FMUL R169, R169, R184 ;  /* 0x000000b8a9a97220 */ /* 0x000fc80000400000 */
[----:B------:R-:W-:-:S05]  /*34e0*/  FFMA R169, R154, R185, R169 ;  /* 0x000000b99aa97223 */ /* 0x000fca00000000a9 */
[----:B------:R-:W-:-:S05]  /*34f0*/  F2FP.F16.F32.PACK_AB R169, RZ, R169 ;  /* 0x000000a9ffa9723e */ /* 0x000fca00000000ff */
[----:B------:R0:W-:Y:S01]  /*3500*/  @P0 STG.E.U16 desc[UR36][R152.64], R169 ;  /* 0x000000a998000986 */ /* 0x0001e2000c101524 */
[----:B------:R-:W-:-:S13]  /*3510*/  ISETP.GT.AND P0, PT, R0, 0x88, P5 ;  /* 0x000000880000780c */ /* 0x000fda0002f04270 */
[----:B0-----:R-:W-:Y:S05]  /*3520*/  @!P0 BRA `(.L_x_64) ;  /* 0x0000000000048947 */ /* 0x001fea0003800000 */
[----:B------:R0:W5:Y:S02]  /*3530*/  LDG.E.LTC128B.U16 R174, desc[UR36][R14.64+0x2] ;  /* 0x000002240eae7981 */ /* 0x000164000c1e1520 */
.L_x_64:
[----:B------:R-:W-:Y:S05]  /*3540*/  BSYNC B1 ;  /* 0x0000000000017941 */ /* 0x000fea0003800000 */
.L_x_63:
        /* <DEDUP_REMOVED lines=10> */
.L_x_66:
[----:B------:R-:W-:Y:S05]  /*35f0*/  BSYNC B1 ;  /* 0x0000000000017941 */ /* 0x000fea0003800000 */
.L_x_65:
        /* <DEDUP_REMOVED lines=9> */
.L_x_68:
[----:B------:R-:W-:Y:S05]  /*3690*/  BSYNC B1 ;  /* 0x0000000000017941 */ /* 0x000fea0003800000 */
.L_x_67:
        /* <DEDUP_REMOVED lines=9> */
.L_x_70:
[----:B------:R-:W-:Y:S05]  /*3730*/  BSYNC B1 ;  /* 0x0000000000017941 */ /* 0x000fea0003800000 */
.L_x_69:
[----:B-----5:R-:W-:Y:S01]  /*3740*/  HADD2.F32 R155, -RZ, R174.H0_H0 ;  /* 0x200000aeff9b7230 */ /* 0x020fe20000004100 */
[----:B------:R-:W-:Y:S01]  /*3750*/  ISETP.GT.AND P5, PT, R0, 0x88, P6 ;  /* 0x000000880000780c */ /* 0x000fe200037a4270 */
[----:B------:R-:W-:Y:S03]  /*3760*/  BSSY B1, `(.L_x_71) ;  /* 0x0000007000017945 */ /* 0x000fe60003800000 */
[----:B------:R-:W-:-:S04]  /*3770*/  FMUL R155, R155, R184 ;  /* 0x000000b89b9b7220 */ /* 0x000fc80000400000 */
[----:B------:R-:W-:-:S05]  /*3780*/  FFMA R155, R158, R185, R155 ;  /* 0x000000b99e9b7223 */ /* 0x000fca000000009b */
[----:B------:R-:W-:-:S05]  /*3790*/  F2FP.F16.F32.PACK_AB R155, RZ, R155 ;  /* 0x0000009bff9b723e */ /* 0x000fca00000000ff */
[----:B------:R0:W-:Y:S01]  /*37a0*/  @P0 STG.E.U16 desc[UR36][R152.64+0x10], R155 ;  /* 0x0000109b98000986 */ /* 0x0001e2000c101524 */
[----:B------:R-:W-:Y:S05]  /*37b0*/  @!P5 BRA `(.L_x_72) ;  /* 0x000000000004d947 */ /* 0x000fea0003800000 */
[----:B------:R0:W5:Y:S02]  /*37c0*/  LDG.E.LTC128B.U16 R174, desc[UR36][R14.64+0x12] ;  /* 0x000012240eae7981 */ /* 0x000164000c1e1520 */
.L_x_72:
[----:B------:R-:W-:Y:S05]  /*37d0*/  BSYNC B1 ;  /* 0x0000000000017941 */ /* 0x000fea0003800000 */
.L_x_71:
[----:B0----5:R-:W-:Y:S01]  /*37e0*/  HADD2.F32 R155, -RZ, R174.H0_H0 ;  /* 0x200000aeff9b7230 */ /* 0x021fe20000004100 */
        /* <DEDUP_REMOVED lines=8> */
.L_x_74:
[----:B------:R-:W-:Y:S05]  /*3870*/  BSYNC B1 ;  /* 0x0000000000017941 */ /* 0x000fea0003800000 */
.L_x_73:
        /* <DEDUP_REMOVED lines=9> */
.L_x_76:
[----:B------:R-:W-:Y:S05]  /*3910*/  BSYNC B1 ;  /* 0x0000000000017941 */ /* 0x000fea0003800000 */
.L_x_75:
        /* <DEDUP_REMOVED lines=9> */
.L_x_78:
[----:B------:R-:W-:Y:S05]  /*39b0*/  BSYNC B1 ;  /* 0x0000000000017941 */ /* 0x000fea0003800000 */
.L_x_77:
        /* <DEDUP_REMOVED lines=9> */
.L_x_80:
[----:B------:R-:W-:Y:S05]  /*3a50*/  BSYNC B1 ;  /* 0x0000000000017941 */ /* 0x000fea0003800000 */
.L_x_79:
        /* <DEDUP_REMOVED lines=9> */
.L_x_82:
[----:B------:R-:W-:Y:S05]  /*3af0*/  BSYNC B1 ;  /* 0x0000000000017941 */ /* 0x000fea0003800000 */
.L_x_81:
        /* <DEDUP_REMOVED lines=9> */
.L_x_84:
[----:B------:R-:W-:Y:S05]  /*3b90*/  BSYNC B1 ;  /* 0x0000000000017941 */ /* 0x000fea0003800000 */
.L_x_83:
        /* <DEDUP_REMOVED lines=9> */
.L_x_86:
[----:B------:R-:W-:Y:S05]  /*3c30*/  BSYNC B1 ;  /* 0x0000000000017941 */ /* 0x000fea0003800000 */
.L_x_85:
        /* <DEDUP_REMOVED lines=9> */
.L_x_88:
[----:B------:R-:W-:Y:S05]  /*3cd0*/  BSYNC B1 ;  /* 0x0000000000017941 */ /* 0x000fea0003800000 */
.L_x_87:
[----:B0----5:R-:W-:Y:S01]  /*3ce0*/  HADD2.F32 R155, -RZ, R174.H0_H0 ;  /* 0x200000aeff9b7230 */ /* 0x021fe20000004100 */
        /* <DEDUP_REMOVED lines=11> */
.L_x_90:
[----:B------:R-:W-:Y:S05]  /*3da0*/  BSYNC B1 ;  /* 0x0000000000017941 */ /* 0x000fea0003800000 */
.L_x_89:
        /* <DEDUP_REMOVED lines=12> */
.L_x_92:
[----:B------:R-:W-:Y:S05]  /*3e70*/  BSYNC B1 ;  /* 0x0000000000017941 */ /* 0x000fea0003800000 */
.L_x_91:
        /* <DEDUP_REMOVED lines=9> */
.L_x_94:
[----:B------:R-:W-:Y:S05]  /*3f10*/  BSYNC B1 ;  /* 0x0000000000017941 */ /* 0x000fea0003800000 */
.L_x_93:
        /* <DEDUP_REMOVED lines=9> */
.L_x_96:
[----:B------:R-:W-:Y:S05]  /*3fb0*/  BSYNC B1 ;  /* 0x0000000000017941 */ /* 0x000fea0003800000 */
.L_x_95:
        /* <DEDUP_REMOVED lines=12> */
.L_x_98:
[----:B------:R-:W-:Y:S05]  /*4080*/  BSYNC B1 ;  /* 0x0000000000017941 */ /* 0x000fea0003800000 */
.L_x_97:
[----:B-----5:R-:W-:Y:S01]  /*4090*/  HADD2.F32 R137, -RZ, R174.H0_H0 ;  /* 0x200000aeff897230 */ /* 0x020fe20000004100 */
[----:B0-----:R-:W-:Y:S01]  /*40a0*/  IADD3 R136, P0, P2, R23, R6, R17 ;  /* 0x0000000617887210 */ /* 0x001fe20007a1e011 */
[----:B------:R-:W-:Y:S01]  /*40b0*/  BSSY B1, `(.L_x_99) ;  /* 0x000000a000017945 */ /* 0x000fe20003800000 */
[----:B------:R-:W-:Y:S02]  /*40c0*/  ISETP.GT.AND P4, PT, R3, 0x29, PT ;  /* 0x000000290300780c */ /* 0x000fe40003f84270 */
[----:B------:R-:W-:-:S04]  /*40d0*/  FMUL R137, R137, R184 ;  /* 0x000000b889897220 */ /* 0x000fc80000400000 */
[----:B------:R-:W-:Y:S01]  /*40e0*/  FFMA R140, R140, R185, R137 ;  /* 0x000000b98c8c7223 */ /* 0x000fe20000000089 */
[----:B------:R-:W-:Y:S02]  /*40f0*/  IADD3.X R137, R199, R7, R173, P0, P2 ;  /* 0x00000007c7897210 */ /* 0x000fe400007e44ad */
[----:B------:R-:W-:Y:S02]  /*4100*/  ISETP.GT.AND P0, PT, R0, RZ, P4 ;  /* 0x000000ff0000720c */ /* 0x000fe40002704270 */
[----:B------:R-:W-:-:S05]  /*4110*/  F2FP.F16.F32.PACK_AB R140, RZ, R140 ;  /* 0x0000008cff8c723e */ /* 0x000fca00000000ff */
[----:B------:R0:W-:Y:S06]  /*4120*/  @P1 STG.E.U16 desc[UR36][R6.64+0x50], R140 ;  /* 0x0000508c06001986 */ /* 0x0001ec000c101524 */
[----:B------:R-:W-:Y:S05]  /*4130*/  @!P0 BRA `(.L_x_100) ;  /* 0x0000000000048947 */ /* 0x000fea0003800000 */
[----:B------:R0:W5:Y:S02]  /*4140*/  LDG.E.LTC128B.U16 R174, desc[UR36][R4.64+0x52] ;  /* 0x0000522404ae7981 */ /* 0x000164000c1e1520 */
.L_x_100:
[----:B------:R-:W-:Y:S05]  /*4150*/  BSYNC B1 ;  /* 0x0000000000017941 */ /* 0x000fea0003800000 */
.L_x_99:
        /* <DEDUP_REMOVED lines=9> */
.L_x_102:
[----:B------:R-:W-:Y:S05]  /*41f0*/  BSYNC B1 ;  /* 0x0000000000017941 */ /* 0x000fea0003800000 */
.L_x_101:
        /* <DEDUP_REMOVED lines=9> */
.L_x_104:
[----:B------:R-:W-:Y:S05]  /*4290*/  BSYNC B1 ;  /* 0x0000000000017941 */ /* 0x000fea0003800000 */
.L_x_103:
[----:B0----5:R-:W-:Y:S01]  /*42a0*/  HADD2.F32 R17, -RZ, R174.H0_H0 ;  /* 0x200000aeff117230 */ /* 0x021fe20000004100 */
        /* <DEDUP_REMOVED lines=9> */
.L_x_106:
[----:B------:R-:W-:Y:S05]  /*4340*/  BSYNC B1 ;  /* 0x0000000000017941 */ /* 0x000fea0003800000 */
.L_x_105:
[----:B-----5:R-:W-:Y:S01]  /*4350*/  HADD2.F32 R17, -RZ, R174.H0_H0 ;  /* 0x200000aeff117230 */ /* 0x020fe20000004100 */
[----:B------:R-:W-:Y:S01]  /*4360*/  ISETP.GT.AND P2, PT, R3, 0x31, PT ;  /* 0x000000310300780c */ /* 0x000fe20003f44270 */
[----:B------:R-:W-:Y:S03]  /*4370*/  BSSY B1, `(.L_x_107) ;  /* 0x000000a000017945 */ /* 0x000fe60003800000 */
[----:B------:R-:W-:-:S04]  /*4380*/  FMUL R17, R17, R184 ;  /* 0x000000b811117220 */ /* 0x000fc80000400000 */
[----:B------:R-:W-:-:S05]  /*4390*/  FFMA R17, R144, R185, R17 ;  /* 0x000000b990117223 */ /* 0x000fca0000000011 */
[----:B------:R-:W-:-:S05]  /*43a0*/  F2FP.F16.F32.PACK_AB R17, RZ, R17 ;  /* 0x00000011ff11723e */ /* 0x000fca00000000ff */
[----:B------:R0:W-:Y:S01]  /*43b0*/  @P0 STG.E.U16 desc[UR36][R6.64+0x60], R17 ;  /* 0x0000601106000986 */ /* 0x0001e2000c101524 */
[----:B------:R-:W-:-:S05]  /*43c0*/  IADD3 R138, P0, R23, R12, RZ ;  /* 0x0000000c178a7210 */ /* 0x000fca0007f1e0ff */
[----:B------:R-:W-:Y:S01]  /*43d0*/  IMAD.X R139, R199, 0x1, R13, P0 ;  /* 0x00000001c78b7824 */ /* 0x000fe200000e060d */
[----:B------:R-:W-:-:S13]  /*43e0*/  ISETP.GT.AND P0, PT, R0, RZ, P2 ;  /* 0x000000ff0000720c */ /* 0x000fda0001704270 */
[----:B0-----:R-:W-:Y:S05]  /*43f0*/  @!P0 BRA `(.L_x_108) ;  /* 0x0000000000048947 */ /* 0x001fea0003800000 */
[----:B------:R0:W5:Y:S02]  /*4400*/  LDG.E.LTC128B.U16 R174, desc[UR36][R4.64+0x62] ;  /* 0x0000622404ae7981 */ /* 0x000164000c1e1520 */
.L_x_108:
[----:B------:R-:W-:Y:S05]  /*4410*/  BSYNC B1 ;  /* 0x0000000000017941 */ /* 0x000fea0003800000 */
.L_x_107:
        /* <DEDUP_REMOVED lines=9> */
.L_x_110:
[----:B------:R-:W-:Y:S05]  /*44b0*/  BSYNC B1 ;  /* 0x0000000000017941 */ /* 0x000fea0003800000 */
.L_x_109:
        /* <DEDUP_REMOVED lines=9> */
.L_x_112:
[----:B------:R-:W-:Y:S05]  /*4550*/  BSYNC B1 ;  /* 0x0000000000017941 */ /* 0x000fea0003800000 */
.L_x_111:
        /* <DEDUP_REMOVED lines=10> */
.L_x_114:
[----:B------:R-:W-:Y:S05]  /*4600*/  BSYNC B1 ;  /* 0x0000000000017941 */ /* 0x000fea0003800000 */
.L_x_113:
        /* <DEDUP_REMOVED lines=10> */
.L_x_116:
[----:B------:R-:W-:Y:S05]  /*46b0*/  BSYNC B1 ;  /* 0x0000000000017941 */ /* 0x000fea0003800000 */
.L_x_115:
        /* <DEDUP_REMOVED lines=9> */
.L_x_118:
[----:B------:R-:W-:Y:S05]  /*4750*/  BSYNC B1 ;  /* 0x0000000000017941 */ /* 0x000fea0003800000 */
.L_x_117:
        /* <DEDUP_REMOVED lines=9> */
.L_x_120:
[----:B------:R-:W-:Y:S05]  /*47f0*/  BSYNC B1 ;  /* 0x0000000000017941 */ /* 0x000fea0003800000 */
.L_x_119:
[----:B-----5:R-:W-:Y:S01]  /*4800*/  HADD2.F32 R17, -RZ, R174.H0_H0 ;  /* 0x200000aeff117230 */ /* 0x020fe20000004100 */
[----:B------:R-:W-:Y:S04]  /*4810*/  BSSY B1, `(.L_x_121) ;  /* 0x0000009000017945 */ /* 0x000fe80003800000 */
        /* <DEDUP_REMOVED lines=8> */
.L_x_122:
[----:B------:R-:W-:Y:S05]  /*48a0*/  BSYNC B1 ;  /* 0x0000000000017941 */ /* 0x000fea0003800000 */
.L_x_121:
        /* <DEDUP_REMOVED lines=10> */
.L_x_124:
[----:B------:R-:W-:Y:S05]  /*4950*/  BSYNC B1 ;  /* 0x0000000000017941 */ /* 0x000fea0003800000 */
.L_x_123:
        /* <DEDUP_REMOVED lines=10> */
.L_x_126:
[----:B------:R-:W-:Y:S05]  /*4a00*/  BSYNC B1 ;  /* 0x0000000000017941 */ /* 0x000fea0003800000 */
.L_x_125:
        /* <DEDUP_REMOVED lines=10> */
.L_x_128:
[----:B------:R-:W-:Y:S05]  /*4ab0*/  BSYNC B1 ;  /* 0x0000000000017941 */ /* 0x000fea0003800000 */
.L_x_127:
        /* <DEDUP_REMOVED lines=9> */
.L_x_130:
[----:B------:R-:W-:Y:S05]  /*4b50*/  BSYNC B1 ;  /* 0x0000000000017941 */ /* 0x000fea0003800000 */
.L_x_129:
        /* <DEDUP_REMOVED lines=9> */
.L_x_132:
[----:B------:R-:W-:Y:S05]  /*4bf0*/  BSYNC B1 ;  /* 0x0000000000017941 */ /* 0x000fea0003800000 */
.L_x_131:
        /* <DEDUP_REMOVED lines=9> */
.L_x_134:
[----:B------:R-:W-:Y:S05]  /*4c90*/  BSYNC B1 ;  /* 0x0000000000017941 */ /* 0x000fea0003800000 */
.L_x_133:
[----:B-----5:R-:W-:Y:S01]  /*4ca0*/  HADD2.F32 R17, -RZ, R174.H0_H0 ;  /* 0x200000aeff117230 */ /* 0x020fe20000004100 */
[----:B------:R-:W-:Y:S01]  /*4cb0*/  ISETP.GT.AND P4, PT, R0, 0x88, P4 ;  /* 0x000000880000780c */ /* 0x000fe20002784270 */
[----:B------:R-:W-:Y:S01]  /*4cc0*/  IMAD.MOV.U32 R120, RZ, RZ, R138 ;  /* 0x000000ffff787224 */ /* 0x000fe200078e008a */
[----:B------:R-:W-:Y:S01]  /*4cd0*/  BSSY B1, `(.L_x_135) ;  /* 0x0000008000017945 */ /* 0x000fe20003800000 */
[----:B------:R-:W-:Y:S02]  /*4ce0*/  IMAD.MOV.U32 R121, RZ, RZ, R139 ;  /* 0x000000ffff797224 */ /* 0x000fe400078e008b */
[----:B------:R-:W-:-:S04]  /*4cf0*/  FMUL R17, R17, R184 ;  /* 0x000000b811117220 */ /* 0x000fc80000400000 */
[----:B------:R-:W-:-:S05]  /*4d00*/  FFMA R17, R126, R185, R17 ;  /* 0x000000b97e117223 */ /* 0x000fca0000000011 */
[----:B------:R-:W-:-:S05]  /*4d10*/  F2FP.F16.F32.PACK_AB R17, RZ, R17 ;  /* 0x00000011ff11723e */ /* 0x000fca00000000ff */
[----:B------:R0:W-:Y:S01]  /*4d20*/  @P5 STG.E.U16 desc[UR36][R120.64+0x50], R17 ;  /* 0x0000501178005986 */ /* 0x0001e2000c101524 */
[----:B------:R-:W-:Y:S05]  /*4d30*/  @!P4 BRA `(.L_x_136) ;  /* 0x000000000004c947 */ /* 0x000fea0003800000 */
[----:B------:R0:W5:Y:S02]  /*4d40*/  LDG.E.LTC128B.U16 R174, desc[UR36][R14.64+0x52] ;  /* 0x000052240eae7981 */ /* 0x000164000c1e1520 */
.L_x_136:
[----:B------:R-:W-:Y:S05]  /*4d50*/  BSYNC B1 ;  /* 0x0000000000017941 */ /* 0x000fea0003800000 */
.L_x_135:
        /* <DEDUP_REMOVED lines=9> */
.L_x_138:
[----:B------:R-:W-:Y:S05]  /*4df0*/  BSYNC B1 ;  /* 0x0000000000017941 */ /* 0x000fea0003800000 */
.L_x_137:
        /* <DEDUP_REMOVED lines=9> */
.L_x_140:
[----:B------:R-:W-:Y:S05]  /*4e90*/  BSYNC B1 ;  /* 0x0000000000017941 */ /* 0x000fea0003800000 */
.L_x_139:
        /* <DEDUP_REMOVED lines=9> */
.L_x_142:
[----:B------:R-:W-:Y:S05]  /*4f30*/  BSYNC B1 ;  /* 0x0000000000017941 */ /* 0x000fea0003800000 */
.L_x_141:
        /* <DEDUP_REMOVED lines=9> */
.L_x_144:
[----:B------:R-:W-:Y:S05]  /*4fd0*/  BSYNC B1 ;  /* 0x0000000000017941 */ /* 0x000fea0003800000 */
.L_x_143:
        /* <DEDUP_REMOVED lines=9> */
.L_x_146:
[----:B------:R-:W-:Y:S05]  /*5070*/  BSYNC B1 ;  /* 0x0000000000017941 */ /* 0x000fea0003800000 */
.L_x_145:
        /* <DEDUP_REMOVED lines=9> */
.L_x_148:
[----:B------:R-:W-:Y:S05]  /*5110*/  BSYNC B1 ;  /* 0x0000000000017941 */ /* 0x000fea0003800000 */
.L_x_147:
        /* <DEDUP_REMOVED lines=9> */
.L_x_150:
[----:B------:R-:W-:Y:S05]  /*51b0*/  BSYNC B1 ;  /* 0x0000000000017941 */ /* 0x000fea0003800000 */
.L_x_149:
        /* <DEDUP_REMOVED lines=9> */
.L_x_152:
[----:B------:R-:W-:Y:S05]  /*5250*/  BSYNC B1 ;  /* 0x0000000000017941 */ /* 0x000fea0003800000 */
.L_x_151:
[----:B0----5:R-:W-:Y:S01]  /*5260*/  HADD2.F32 R17, -RZ, R174.H0_H0 ;  /* 0x200000aeff117230 */ /* 0x021fe20000004100 */
[----:B------:R-:W-:Y:S01]  /*5270*/  ISETP.GT.AND P3, PT, R3, 0x40, PT ;  /* 0x000000400300780c */ /* 0x000fe20003f64270 */
[----:B------:R-:W-:Y:S03]  /*5280*/  BSSY B1, `(.L_x_153) ;  /* 0x0000009000017945 */ /* 0x000fe60003800000 */
[----:B------:R-:W-:Y:S01]  /*5290*/  FMUL R122, R17, R184 ;  /* 0x000000b8117a7220 */ /* 0x000fe20000400000 */
[----:B------:R-:W-:Y:S02]  /*52a0*/  ISETP.GT.AND P1, PT, R0, RZ, P3 ;  /* 0x000000ff0000720c */ /* 0x000fe40001f24270 */
[----:B------:R-:W-:Y:S01]  /*52b0*/  P2R R23, PR, RZ, 0x8 ;  /* 0x00000008ff177803 */ /* 0x000fe20000000000 */
[----:B------:R-:W-:-:S05]  /*52c0*/  FFMA R122, R135, R185, R122 ;  /* 0x000000b9877a7223 */ /* 0x000fca000000007a */
[----:B------:R-:W-:-:S05]  /*52d0*/  F2FP.F16.F32.PACK_AB R122, RZ, R122 ;  /* 0x0000007aff7a723e */ /* 0x000fca00000000ff */
[----:B------:R0:W-:Y:S01]  /*52e0*/  @P0 STG.E.U16 desc[UR36][R120.64+0x72], R122 ;  /* 0x0000727a78000986 */ /* 0x0001e2000c101524 */
[----:B------:R-:W-:Y:S05]  /*52f0*/  @!P1 BRA `(.L_x_154) ;  /* 0x0000000000049947 */ /* 0x000fea0003800000 */
[----:B------:R0:W5:Y:S02]  /*5300*/  LDG.E.LTC128B.U16 R174, desc[UR36][R4.64+0x80] ;  /* 0x0000802404ae7981 */ /* 0x000164000c1e1520 */
.L_x_154:
[----:B------:R-:W-:Y:S05]  /*5310*/  BSYNC B1 ;  /* 0x0000000000017941 */ /* 0x000fea0003800000 */
.L_x_153:
[----:B-----5:R-:W-:Y:S01]  /*5320*/  HADD2.F32 R17, -RZ, R174.H0_H0 ;  /* 0x200000aeff117230 */ /* 0x020fe20000004100 */
[----:B------:R-:W-:Y:S01]  /*5330*/  ISETP.GT.AND P2, PT, R3, 0x41, PT ;  /* 0x000000410300780c */ /* 0x000fe20003f44270 */
[----:B------:R-:W-:Y:S03]  /*5340*/  BSSY B1, `(.L_x_155) ;  /* 0x0000009000017945 */ /* 0x000fe60003800000 */
[----:B------:R-:W-:Y:S01]  /*5350*/  FMUL R17, R17, R184 ;  /* 0x000000b811117220 */ /* 0x000fe20000400000 */
[----:B------:R-:W-:Y:S02]  /*5360*/  ISETP.GT.AND P0, PT, R0, RZ, P2 ;  /* 0x000000ff0000720c */ /* 0x000fe40001704270 */
[----:B0-----:R-:W-:Y:S01]  /*5370*/  P2R R122, PR, RZ, 0x4 ;  /* 0x00000004ff7a7803 */ /* 0x001fe20000000000 */
[----:B------:R-:W-:-:S05]  /*5380*/  FFMA R17, R104, R185, R17 ;  /* 0x000000b968117223 */ /* 0x000fca0000000011 */
[----:B------:R-:W-:-:S05]  /*5390*/  F2FP.F16.F32.PACK_AB R17, RZ, R17 ;  /* 0x00000011ff11723e */ /* 0x000fca00000000ff */
[----:B------:R0:W-:Y:S01]  /*53a0*/  @P1 STG.E.U16 desc[UR36][R6.64+0x80], R17 ;  /* 0x0000801106001986 */ /* 0x0001e2000c101524 */
[----:B------:R-:W-:Y:S05]  /*53b0*/  @!P0 BRA `(.L_x_156) ;  /* 0x0000000000048947 */ /* 0x000fea0003800000 */
[----:B------:R0:W5:Y:S02]  /*53c0*/  LDG.E.LTC128B.U16 R174, desc[UR36][R4.64+0x82] ;  /* 0x0000822404ae7981 */ /* 0x000164000c1e1520 */
.L_x_156:
[----:B------:R-:W-:Y:S05]  /*53d0*/  BSYNC B1 ;  /* 0x0000000000017941 */ /* 0x000fea0003800000 */
.L_x_155:
        /* <DEDUP_REMOVED lines=9> */
.L_x_158:
[----:B------:R-:W-:Y:S05]  /*5470*/  BSYNC B1 ;  /* 0x0000000000017941 */ /* 0x000fea0003800000 */
.L_x_157:
        /* <DEDUP_REMOVED lines=9> */
.L_x_160:
[----:B------:R-:W-:Y:S05]  /*5510*/  BSYNC B1 ;  /* 0x0000000000017941 */ /* 0x000fea0003800000 */
.L_x_159:
[----:B0----5:R-:W-:Y:S01]  /*5520*/  HADD2.F32 R17, -RZ, R174.H0_H0 ;  /* 0x200000aeff117230 */ /* 0x021fe20000004100 */
[----:B------:R-:W-:Y:S01]  /*5530*/  ISETP.GT.AND P6, PT, R3, 0x48, PT ;  /* 0x000000480300780c */ /* 0x000fe20003fc4270 */
[----:B------:R-:W-:Y:S03]  /*5540*/  BSSY B1, `(.L_x_161) ;  /* 0x0000008000017945 */ /* 0x000fe60003800000 */
[----:B------:R-:W-:Y:S01]  /*5550*/  FMUL R104, R17, R184 ;  /* 0x000000b811687220 */ /* 0x000fe20000400000 */
[----:B------:R-:W-:-:S03]  /*5560*/  ISETP.GT.AND P1, PT, R0, RZ, P6 ;  /* 0x000000ff0000720c */ /* 0x000fc60003724270 */
[----:B------:R-:W-:-:S05]  /*5570*/  FFMA R104, R107, R185, R104 ;  /* 0x000000b96b687223 */ /* 0x000fca0000000068 */
[----:B------:R-:W-:-:S05]  /*5580*/  F2FP.F16.F32.PACK_AB R104, RZ, R104 ;  /* 0x00000068ff68723e */ /* 0x000fca00000000ff */
[----:B------:R0:W-:Y:S01]  /*5590*/  @P0 STG.E.U16 desc[UR36][R10.64+0x82], R104 ;  /* 0x000082680a000986 */ /* 0x0001e2000c101524 */
[----:B------:R-:W-:Y:S05]  /*55a0*/  @!P1 BRA `(.L_x_162) ;  /* 0x0000000000049947 */ /* 0x000fea0003800000 */
[----:B------:R0:W5:Y:S02]  /*55b0*/  LDG.E.LTC128B.U16 R174, desc[UR36][R4.64+0x90] ;  /* 0x0000902404ae7981 */ /* 0x000164000c1e1520 */
.L_x_162:
[----:B------:R-:W-:Y:S05]  /*55c0*/  BSYNC B1 ;  /* 0x0000000000017941 */ /* 0x000fea0003800000 */
.L_x_161:
[----:B-----5:R-:W-:Y:S01]  /*55d0*/  HADD2.F32 R17, -RZ, R174.H0_H0 ;  /* 0x200000aeff117230 */ /* 0x020fe20000004100 */
        /* <DEDUP_REMOVED lines=9> */
.L_x_164:
[----:B------:R-:W-:Y:S05]  /*5670*/  BSYNC B1 ;  /* 0x0000000000017941 */ /* 0x000fea0003800000 */
.L_x_163:
        /* <DEDUP_REMOVED lines=9> */
.L_x_166:
[----:B------:R-:W-:Y:S05]  /*5710*/  BSYNC B1 ;  /* 0x0000000000017941 */ /* 0x000fea0003800000 */
.L_x_165:
        /* <DEDUP_REMOVED lines=9> */
.L_x_168:
[----:B------:R-:W-:Y:S05]  /*57b0*/  BSYNC B1 ;  /* 0x0000000000017941 */ /* 0x000fea0003800000 */
.L_x_167:
        /* <DEDUP_REMOVED lines=10> */
.L_x_170:
[----:B------:R-:W-:Y:S05]  /*5860*/  BSYNC B1 ;  /* 0x0000000000017941 */ /* 0x000fea0003800000 */
.L_x_169:
        /* <DEDUP_REMOVED lines=10> */
.L_x_172:
[----:B------:R-:W-:Y:S05]  /*5910*/  BSYNC B1 ;  /* 0x0000000000017941 */ /* 0x000fea0003800000 */
.L_x_171:
        /* <DEDUP_REMOVED lines=9> */
.L_x_174:
[----:B------:R-:W-:Y:S05]  /*59b0*/  BSYNC B1 ;  /* 0x0000000000017941 */ /* 0x000fea0003800000 */
.L_x_173:
        /* <DEDUP_REMOVED lines=9> */
.L_x_176:
[----:B------:R-:W-:Y:S05]  /*5a50*/  BSYNC B1 ;  /* 0x0000000000017941 */ /* 0x000fea0003800000 */
.L_x_175:
        /* <DEDUP_REMOVED lines=10> */
.L_x_178:
[----:B------:R-:W-:Y:S05]  /*5b00*/  BSYNC B1 ;  /* 0x0000000000017941 */ /* 0x000fea0003800000 */
.L_x_177:
        /* <DEDUP_REMOVED lines=10> */
.L_x_180:
[----:B------:R-:W-:Y:S05]  /*5bb0*/  BSYNC B1 ;  /* 0x0000000000017941 */ /* 0x000fea0003800000 */
.L_x_179:
        /* <DEDUP_REMOVED lines=9> */
.L_x_182:
[----:B------:R-:W-:Y:S05]  /*5c50*/  BSYNC B1 ;  /* 0x0000000000017941 */ /* 0x000fea0003800000 */
.L_x_181:
        /* <DEDUP_REMOVED lines=9> */
.L_x_184:
[----:B------:R-:W-:Y:S05]  /*5cf0*/  BSYNC B1 ;  /* 0x0000000000017941 */ /* 0x000fea0003800000 */
.L_x_183:
[----:B-----5:R-:W-:Y:S01]  /*5d00*/  HADD2.F32 R17, -RZ, R174.H0_H0 ;  /* 0x200000aeff117230 */ /* 0x020fe20000004100 */
[----:B------:R-:W-:Y:S04]  /*5d10*/  BSSY B1, `(.L_x_185) ;  /* 0x0000009000017945 */ /* 0x000fe80003800000 */
[----:B------:R-:W-:-:S04]  /*5d20*/  FMUL R104, R17, R184 ;  /* 0x000000b811687220 */ /* 0x000fc80000400000 */
[----:B------:R-:W-:-:S05]  /*5d30*/  FFMA R104, R119, R185, R104 ;  /* 0x000000b977687223 */ /* 0x000fca0000000068 */
[----:B------:R-:W-:-:S05]  /*5d40*/  F2FP.F16.F32.PACK_AB R104, RZ, R104 ;  /* 0x00000068ff68723e */ /* 0x000fca00000000ff */
[----:B------:R0:W-:Y:S01]  /*5d50*/  @P5 STG.E.U16 desc[UR36][R10.64+0xb2], R104 ;  /* 0x0000b2680a005986 */ /* 0x0001e2000c101524 */
[----:B------:R-:W-:-:S04]  /*5d60*/  ISETP.NE.AND P5, PT, R23, RZ, PT ;  /* 0x000000ff1700720c */ /* 0x000fc80003fa5270 */
[----:B------:R-:W-:-:S13]  /*5d70*/  ISETP.GT.AND P5, PT, R0, 0x80, P5 ;  /* 0x000000800000780c */ /* 0x000fda0002fa4270 */
[----:B0-----:R-:W-:Y:S05]  /*5d80*/  @!P5 BRA `(.L_x_186) ;  /* 0x000000000004d947 */ /* 0x001fea0003800000 */
[----:B------:R0:W5:Y:S02]  /*5d90*/  LDG.E.LTC128B.U16 R174, desc[UR36][R20.64+0x80] ;  /* 0x0000802414ae7981 */ /* 0x000164000c1e1520 */
.L_x_186:
[----:B------:R-:W-:Y:S05]  /*5da0*/  BSYNC B1 ;  /* 0x0000000000017941 */ /* 0x000fea0003800000 */
.L_x_185:
        /* <DEDUP_REMOVED lines=10> */
.L_x_188:
[----:B------:R-:W-:Y:S05]  /*5e50*/  BSYNC B1 ;  /* 0x0000000000017941 */ /* 0x000fea0003800000 */
.L_x_187:
        /* <DEDUP_REMOVED lines=10> */
.L_x_190:
[----:B------:R-:W-:Y:S05]  /*5f00*/  BSYNC B1 ;  /* 0x0000000000017941 */ /* 0x000fea0003800000 */
.L_x_189:
        /* <DEDUP_REMOVED lines=10> */
.L_x_192:
[----:B------:R-:W-:Y:S05]  /*5fb0*/  BSYNC B1 ;  /* 0x0000000000017941 */ /* 0x000fea0003800000 */
.L_x_191:
        /* <DEDUP_REMOVED lines=9> */
.L_x_194:
[----:B------:R-:W-:Y:S05]  /*6050*/  BSYNC B1 ;  /* 0x0000000000017941 */ /* 0x000fea0003800000 */
.L_x_193:
        /* <DEDUP_REMOVED lines=9> */
.L_x_196:
[----:B------:R-:W-:Y:S05]  /*60f0*/  BSYNC B1 ;  /* 0x0000000000017941 */ /* 0x000fea0003800000 */
.L_x_195:
        /* <DEDUP_REMOVED lines=9> */
.L_x_198:
[----:B------:R-:W-:Y:S05]  /*6190*/  BSYNC B1 ;  /* 0x0000000000017941 */ /* 0x000fea0003800000 */
.L_x_197:
        /* <DEDUP_REMOVED lines=9> */
.L_x_200:
[----:B------:R-:W-:Y:S05]  /*6230*/  BSYNC B1 ;  /* 0x0000000000017941 */ /* 0x000fea0003800000 */
.L_x_199:
        /* <DEDUP_REMOVED lines=9> */
.L_x_202:
[----:B------:R-:W-:Y:S05]  /*62d0*/  BSYNC B1 ;  /* 0x0000000000017941 */ /* 0x000fea0003800000 */
.L_x_201:
        /* <DEDUP_REMOVED lines=9> */
.L_x_204:
[----:B------:R-:W-:Y:S05]  /*6370*/  BSYNC B1 ;  /* 0x0000000000017941 */ /* 0x000fea0003800000 */
.L_x_203:
        /* <DEDUP_REMOVED lines=9> */
.L_x_206:
[----:B------:R-:W-:Y:S05]  /*6410*/  BSYNC B1 ;  /* 0x0000000000017941 */ /* 0x000fea0003800000 */
.L_x_205:
        /* <DEDUP_REMOVED lines=9> */
.L_x_208:
[----:B------:R-:W-:Y:S05]  /*64b0*/  BSYNC B1 ;  /* 0x0000000000017941 */ /* 0x000fea0003800000 */
.L_x_207:
        /* <DEDUP_REMOVED lines=9> */
.L_x_210:
[----:B------:R-:W-:Y:S05]  /*6550*/  BSYNC B1 ;  /* 0x0000000000017941 */ /* 0x000fea0003800000 */
.L_x_209:
        /* <DEDUP_REMOVED lines=9> */
.L_x_212:
[----:B------:R-:W-:Y:S05]  /*65f0*/  BSYNC B1 ;  /* 0x0000000000017941 */ /* 0x000fea0003800000 */
.L_x_211:
        /* <DEDUP_REMOVED lines=9> */
.L_x_214:
[----:B------:R-:W-:Y:S05]  /*6690*/  BSYNC B1 ;  /* 0x0000000000017941 */ /* 0x000fea0003800000 */
.L_x_213:
        /* <DEDUP_REMOVED lines=9> */
.L_x_216:
[----:B------:R-:W-:Y:S05]  /*6730*/  BSYNC B1 ;  /* 0x0000000000017941 */ /* 0x000fea0003800000 */
.L_x_215:
        /* <DEDUP_REMOVED lines=11> */
.L_x_218:
[----:B------:R-:W-:Y:S05]  /*67f0*/  BSYNC B1 ;  /* 0x0000000000017941 */ /* 0x000fea0003800000 */
.L_x_217:
        /* <DEDUP_REMOVED lines=11> */
.L_x_220:
[----:B------:R-:W-:Y:S05]  /*68b0*/  BSYNC B1 ;  /* 0x0000000000017941 */ /* 0x000fea0003800000 */
.L_x_219:
        /* <DEDUP_REMOVED lines=9> */
.L_x_222:
[----:B------:R-:W-:Y:S05]  /*6950*/  BSYNC B1 ;  /* 0x0000000000017941 */ /* 0x000fea0003800000 */
.L_x_221:
        /* <DEDUP_REMOVED lines=9> */
.L_x_224:
[----:B------:R-:W-:Y:S05]  /*69f0*/  BSYNC B1 ;  /* 0x0000000000017941 */ /* 0x000fea0003800000 */
.L_x_223:
        /* <DEDUP_REMOVED lines=10> */
.L_x_226:
[----:B------:R-:W-:Y:S05]  /*6aa0*/  BSYNC B1 ;  /* 0x0000000000017941 */ /* 0x000fea0003800000 */
.L_x_225:
        /* <DEDUP_REMOVED lines=10> */
.L_x_228:
[----:B------:R-:W-:Y:S05]  /*6b50*/  BSYNC B1 ;  /* 0x0000000000017941 */ /* 0x000fea0003800000 */
.L_x_227:
        /* <DEDUP_REMOVED lines=9> */
.L_x_230:
[----:B------:R-:W-:Y:S05]  /*6bf0*/  BSYNC B1 ;  /* 0x0000000000017941 */ /* 0x000fea0003800000 */
.L_x_229:
        /* <DEDUP_REMOVED lines=9> */
.L_x_232:
[----:B------:R-:W-:Y:S05]  /*6c90*/  BSYNC B1 ;  /* 0x0000000000017941 */ /* 0x000fea0003800000 */
.L_x_231:
        /* <DEDUP_REMOVED lines=10> */
.L_x_234:
[----:B------:R-:W-:Y:S05]  /*6d40*/  BSYNC B1 ;  /* 0x0000000000017941 */ /* 0x000fea0003800000 */
.L_x_233:
        /* <DEDUP_REMOVED lines=10> */
.L_x_236:
[----:B------:R-:W-:Y:S05]  /*6df0*/  BSYNC B1 ;  /* 0x0000000000017941 */ /* 0x000fea0003800000 */
.L_x_235:
        /* <DEDUP_REMOVED lines=9> */
.L_x_238:
[----:B------:R-:W-:Y:S05]  /*6e90*/  BSYNC B1 ;  /* 0x0000000000017941 */ /* 0x000fea0003800000 */
.L_x_237:
        /* <DEDUP_REMOVED lines=9> */
.L_x_240:
[----:B------:R-:W-:Y:S05]  /*6f30*/  BSYNC B1 ;  /* 0x0000000000017941 */ /* 0x000fea0003800000 */
.L_x_239:
        /* <DEDUP_REMOVED lines=10> */
.L_x_242:
[----:B------:R-:W-:Y:S05]  /*6fe0*/  BSYNC B1 ;  /* 0x0000000000017941 */ /* 0x000fea0003800000 */
.L_x_241:
        /* <DEDUP_REMOVED lines=10> */
.L_x_244:
[----:B------:R-:W-:Y:S05]  /*7090*/  BSYNC B1 ;  /* 0x0000000000017941 */ /* 0x000fea0003800000 */
.L_x_243:
        /* <DEDUP_REMOVED lines=9> */
.L_x_246:
[----:B------:R-:W-:Y:S05]  /*7130*/  BSYNC B1 ;  /* 0x0000000000017941 */ /* 0x000fea0003800000 */
.L_x_245:
        /* <DEDUP_REMOVED lines=9> */
.L_x_248:
[----:B------:R-:W-:Y:S05]  /*71d0*/  BSYNC B1 ;  /* 0x0000000000017941 */ /* 0x000fea0003800000 */
.L_x_247:
        /* <DEDUP_REMOVED lines=10> */
.L_x_250:
[----:B------:R-:W-:Y:S05]  /*7280*/  BSYNC B1 ;  /* 0x0000000000017941 */ /* 0x000fea0003800000 */
.L_x_249:
        /* <DEDUP_REMOVED lines=10> */
.L_x_252:
[----:B------:R-:W-:Y:S05]  /*7330*/  BSYNC B1 ;  /* 0x0000000000017941 */ /* 0x000fea0003800000 */
.L_x_251:
        /* <DEDUP_REMOVED lines=10> */
.L_x_254:
[----:B------:R-:W-:Y:S05]  /*73e0*/  BSYNC B1 ;  /* 0x0000000000017941 */ /* 0x000fea0003800000 */
.L_x_253:
        /* <DEDUP_REMOVED lines=10> */
.L_x_256:
[----:B------:R-:W-:Y:S05]  /*7490*/  BSYNC B1 ;  /* 0x0000000000017941 */ /* 0x000fea0003800000 */
.L_x_255:
        /* <DEDUP_REMOVED lines=9> */
.L_x_258:
[----:B------:R-:W-:Y:S05]  /*7530*/  BSYNC B1 ;  /* 0x0000000000017941 */ /* 0x000fea0003800000 */
.L_x_257:
        /* <DEDUP_REMOVED lines=9> */
.L_x_260:
[----:B------:R-:W-:Y:S05]  /*75d0*/  BSYNC B1 ;  /* 0x0000000000017941 */ /* 0x000fea0003800000 */
.L_x_259:
        /* <DEDUP_REMOVED lines=9> */
.L_x_262:
[----:B------:R-:W-:Y:S05]  /*7670*/  BSYNC B1 ;  /* 0x0000000000017941 */ /* 0x000fea0003800000 */
.L_x_261:
        /* <DEDUP_REMOVED lines=9> */
.L_x_264:
[----:B------:R-:W-:Y:S05]  /*7710*/  BSYNC B1 ;  /* 0x0000000000017941 */ /* 0x000fea0003800000 */
.L_x_263:
        /* <DEDUP_REMOVED lines=9> */
.L_x_266:
[----:B------:R-:W-:Y:S05]  /*77b0*/  BSYNC B1 ;  /* 0x0000000000017941 */ /* 0x000fea0003800000 */
.L_x_265:
        /* <DEDUP_REMOVED lines=9> */
.L_x_268:
[----:B------:R-:W-:Y:S05]  /*7850*/  BSYNC B1 ;  /* 0x0000000000017941 */ /* 0x000fea0003800000 */
.L_x_267:
        /* <DEDUP_REMOVED lines=9> */
.L_x_270:
[----:B------:R-:W-:Y:S05]  /*78f0*/  BSYNC B1 ;  /* 0x0000000000017941 */ /* 0x000fea0003800000 */
.L_x_269:
        /* <DEDUP_REMOVED lines=9> */
.L_x_272:
[----:B------:R-:W-:Y:S05]  /*7990*/  BSYNC B1 ;  /* 0x0000000000017941 */ /* 0x000fea0003800000 */
.L_x_271:
        /* <DEDUP_REMOVED lines=9> */
.L_x_274:
[----:B------:R-:W-:Y:S05]  /*7a30*/  BSYNC B1 ;  /* 0x0000000000017941 */ /* 0x000fea0003800000 */
.L_x_273:
        /* <DEDUP_REMOVED lines=9> */
.L_x_276:
[----:B------:R-:W-:Y:S05]  /*7ad0*/  BSYNC B1 ;  /* 0x0000000000017941 */ /* 0x000fea0003800000 */
.L_x_275:
        /* <DEDUP_REMOVED lines=9> */
.L_x_278:
[----:B------:R-:W-:Y:S05]  /*7b70*/  BSYNC B1 ;  /* 0x0000000000017941 */ /* 0x000fea0003800000 */
.L_x_277:
        /* <DEDUP_REMOVED lines=9> */
.L_x_280:
[----:B------:R-:W-:Y:S05]  /*7c10*/  BSYNC B1 ;  /* 0x0000000000017941 */ /* 0x000fea0003800000 */
.L_x_279:
        /* <DEDUP_REMOVED lines=11> */
.L_x_282:
[----:B------:R-:W-:Y:S05]  /*7cd0*/  BSYNC B1 ;  /* 0x0000000000017941 */ /* 0x000fea0003800000 */
.L_x_281:
        /* <DEDUP_REMOVED lines=11> */
.L_x_284:
[----:B------:R-:W-:Y:S05]  /*7d90*/  BSYNC B1 ;  /* 0x0000000000017941 */ /* 0x000fea0003800000 */
.L_x_283:
        /* <DEDUP_REMOVED lines=9> */
.L_x_286:
[----:B------:R-:W-:Y:S05]  /*7e30*/  BSYNC B1 ;  /* 0x0000000000017941 */ /* 0x000fea0003800000 */
.L_x_285:
        /* <DEDUP_REMOVED lines=9> */
.L_x_288:
[----:B------:R-:W-:Y:S05]  /*7ed0*/  BSYNC B1 ;  /* 0x0000000000017941 */ /* 0x000fea0003800000 */
.L_x_287:
        /* <DEDUP_REMOVED lines=10> */
.L_x_290:
[----:B------:R-:W-:Y:S05]  /*7f80*/  BSYNC B1 ;  /* 0x0000000000017941 */ /* 0x000fea0003800000 */
.L_x_289:
        /* <DEDUP_REMOVED lines=10> */
.L_x_292:
[----:B------:R-:W-:Y:S05]  /*8030*/  BSYNC B1 ;  /* 0x0000000000017941 */ /* 0x000fea0003800000 */
.L_x_291:
        /* <DEDUP_REMOVED lines=9> */
.L_x_294:
[----:B------:R-:W-:Y:S05]  /*80d0*/  BSYNC B1 ;  /* 0x0000000000017941 */ /* 0x000fea0003800000 */
.L_x_293:
        /* <DEDUP_REMOVED lines=9> */
.L_x_296:
[----:B------:R-:W-:Y:S05]  /*8170*/  BSYNC B1 ;  /* 0x0000000000017941 */ /* 0x000fea0003800000 */
.L_x_295:
        /* <DEDUP_REMOVED lines=10> */
.L_x_298:
[----:B------:R-:W-:Y:S05]  /*8220*/  BSYNC B1 ;  /* 0x0000000000017941 */ /* 0x000fea0003800000 */
.L_x_297:
        /* <DEDUP_REMOVED lines=10> */
.L_x_300:
[----:B------:R-:W-:Y:S05]  /*82d0*/  BSYNC B1 ;  /* 0x0000000000017941 */ /* 0x000fea0003800000 */
.L_x_299:
        /* <DEDUP_REMOVED lines=9> */
.L_x_302:
[----:B------:R-:W-:Y:S05]  /*8370*/  BSYNC B1 ;  /* 0x0000000000017941 */ /* 0x000fea0003800000 */
.L_x_301:
        /* <DEDUP_REMOVED lines=9> */
.L_x_304:
[----:B------:R-:W-:Y:S05]  /*8410*/  BSYNC B1 ;  /* 0x0000000000017941 */ /* 0x000fea0003800000 */
.L_x_303:
        /* <DEDUP_REMOVED lines=10> */
.L_x_306:
[----:B------:R-:W-:Y:S05]  /*84c0*/  BSYNC B1 ;  /* 0x0000000000017941 */ /* 0x000fea0003800000 */
.L_x_305:
        /* <DEDUP_REMOVED lines=10> */
.L_x_308:
[----:B------:R-:W-:Y:S05]  /*8570*/  BSYNC B1 ;  /* 0x0000000000017941 */ /* 0x000fea0003800000 */
.L_x_307:
[----:B-----5:R-:W-:Y:S01]  /*8580*/  HADD2.F32 R3, -RZ, R174.H0_H0 ;  /* 0x200000aeff037230 */ /* 0x020fe20000004100 */
[----:B------:R-:W-:Y:S04]  /*8590*/  BSSY B1, `(.L_x_309) ;  /* 0x0000008000017945 */ /* 0x000fe80003800000 */
[----:B01-3--:R-:W-:-:S04]  /*85a0*/  FMUL R4, R3, R184 ;  /* 0x000000b803047220 */ /* 0x00bfc80000400000 */
[----:B------:R-:W-:-:S05]  /*85b0*/  FFMA R4, R53, R185, R4 ;  /* 0x000000b935047223 */ /* 0x000fca0000000004 */
[----:B------:R-:W-:-:S05]  /*85c0*/  F2FP.F16.F32.PACK_AB R4, RZ, R4 ;  /* 0x00000004ff04723e */ /* 0x000fca00000000ff */
[----:B------:R0:W-:Y:S01]  /*85d0*/  @P5 STG.E.U16 desc[UR36][R6.64+0x132], R4 ;  /* 0x0001320406005986 */ /* 0x0001e2000c101524 */
[----:B------:R-:W-:-:S13]  /*85e0*/  ISETP.GT.AND P5, PT, R0, 0x8, P1 ;  /* 0x000000080000780c */ /* 0x000fda0000fa4270 */
[----:B0-----:R-:W-:Y:S05]  /*85f0*/  @!P5 BRA `(.L_x_310) ;  /* 0x000000000004d947 */ /* 0x001fea0003800000 */
[----:B------:R0:W5:Y:S02]  /*8600*/  LDG.E.LTC128B.U16 R174, desc[UR36][R8.64+0x130] ;  /* 0x0001302408ae7981 */ /* 0x000164000c1e1520 */
.L_x_310:
[----:B------:R-:W-:Y:S05]  /*8610*/  BSYNC B1 ;  /* 0x0000000000017941 */ /* 0x000fea0003800000 */
.L_x_309:
[----:B-----5:R-:W-:Y:S01]  /*8620*/  HADD2.F32 R3, -RZ, R174.H0_H0 ;  /* 0x200000aeff037230 */ /* 0x020fe20000004100 */
[----:B------:R-:W-:Y:S01]  /*8630*/  BSSY B1, `(.L_x_311) ;  /* 0x000000a000017945 */ /* 0x000fe20003800000 */
[----:B------:R-:W-:Y:S02]  /*8640*/  @P5 IMAD.MOV.U32 R4, RZ, RZ, R10 ;  /* 0x000000ffff045224 */ /* 0x000fe400078e000a */
[----:B------:R-:W-:Y:S02]  /*8650*/  @P5 IMAD.MOV.U32 R5, RZ, RZ, R11 ;  /* 0x000000ffff055224 */ /* 0x000fe400078e000b */
[----:B------:R-:W-:-:S04]  /*8660*/  FMUL R3, R3, R184 ;  /* 0x000000b803037220 */ /* 0x000fc80000400000 */
[----:B------:R-:W-:-:S05]  /*8670*/  FFMA R3, R54, R185, R3 ;  /* 0x000000b936037223 */ /* 0x000fca0000000003 */
[----:B------:R-:W-:-:S05]  /*8680*/  F2FP.F16.F32.PACK_AB R3, RZ, R3 ;  /* 0x00000003ff03723e */ /* 0x000fca00000000ff */
[----:B------:R1:W-:Y:S01]  /*8690*/  @P5 STG.E.U16 desc[UR36][R4.64+0x130], R3 ;  /* 0x0001300304005986 */ /* 0x0003e2000c101524 */
[----:B------:R-:W-:-:S13]  /*86a0*/  ISETP.GT.AND P5, PT, R0, 0x8, P0 ;  /* 0x000000080000780c */ /* 0x000fda00007a4270 */
[----:B-1----:R-:W-:Y:S05]  /*86b0*/  @!P5 BRA `(.L_x_312) ;  /* 0x000000000004d947 */ /* 0x002fea0003800000 */
[----:B------:R1:W5:Y:S02]  /*86c0*/  LDG.E.LTC128B.U16 R174, desc[UR36][R8.64+0x132] ;  /* 0x0001322408ae7981 */ /* 0x000364000c1e1520 */
.L_x_312:
[----:B------:R-:W-:Y:S05]  /*86d0*/  BSYNC B1 ;  /* 0x0000000000017941 */ /* 0x000fea0003800000 */
.L_x_311:
        /* <DEDUP_REMOVED lines=8> */
[----:B---3--:R-:W-:Y:S05]  /*8760*/  @!P5 BRA `(.L_x_314) ;  /* 0x000000000004d947 */ /* 0x008fea0003800000 */
[----:B------:R3:W5:Y:S02]  /*8770*/  LDG.E.LTC128B.U16 R174, desc[UR36][R20.64+0x100] ;  /* 0x0001002414ae7981 */ /* 0x000764000c1e1520 */
.L_x_314:
[----:B------:R-:W-:Y:S05]  /*8780*/  BSYNC B1 ;  /* 0x0000000000017941 */ /* 0x000fea0003800000 */
.L_x_313:
        /* <DEDUP_REMOVED lines=10> */
.L_x_316:
[----:B------:R-:W-:Y:S05]  /*8830*/  BSYNC B1 ;  /* 0x0000000000017941 */ /* 0x000fea0003800000 */
.L_x_315:
        /* <DEDUP_REMOVED lines=10> */
.L_x_318:
[----:B------:R-:W-:Y:S05]  /*88e0*/  BSYNC B1 ;  /* 0x0000000000017941 */ /* 0x000fea0003800000 */
.L_x_317:
        /* <DEDUP_REMOVED lines=10> */
.L_x_320:
[----:B------:R-:W-:Y:S05]  /*8990*/  BSYNC B1 ;  /* 0x0000000000017941 */ /* 0x000fea0003800000 */
.L_x_319:
        /* <DEDUP_REMOVED lines=9> */
.L_x_322:
[----:B------:R-:W-:Y:S05]  /*8a30*/  BSYNC B1 ;  /* 0x0000000000017941 */ /* 0x000fea0003800000 */
.L_x_321:
        /* <DEDUP_REMOVED lines=9> */
.L_x_324:
[----:B------:R-:W-:Y:S05]  /*8ad0*/  BSYNC B1 ;  /* 0x0000000000017941 */ /* 0x000fea0003800000 */
.L_x_323:
        /* <DEDUP_REMOVED lines=9> */
.L_x_326:
[----:B------:R-:W-:Y:S05]  /*8b70*/  BSYNC B1 ;  /* 0x0000000000017941 */ /* 0x000fea0003800000 */
.L_x_325:
        /* <DEDUP_REMOVED lines=9> */
.L_x_328:
[----:B------:R-:W-:Y:S05]  /*8c10*/  BSYNC B1 ;  /* 0x0000000000017941 */ /* 0x000fea0003800000 */
.L_x_327:
        /* <DEDUP_REMOVED lines=9> */
.L_x_330:
[----:B------:R-:W-:Y:S05]  /*8cb0*/  BSYNC B1 ;  /* 0x0000000000017941 */ /* 0x000fea0003800000 */
.L_x_329:
        /* <DEDUP_REMOVED lines=9> */
.L_x_332:
[----:B------:R-:W-:Y:S05]  /*8d50*/  BSYNC B1 ;  /* 0x0000000000017941 */ /* 0x000fea0003800000 */
.L_x_331:
        /* <DEDUP_REMOVED lines=9> */
.L_x_334:
[----:B------:R-:W-:Y:S05]  /*8df0*/  BSYNC B1 ;  /* 0x0000000000017941 */ /* 0x000fea0003800000 */
.L_x_333:
        /* <DEDUP_REMOVED lines=9> */
.L_x_336:
[----:B------:R-:W-:Y:S05]  /*8e90*/  BSYNC B1 ;  /* 0x0000000000017941 */ /* 0x000fea0003800000 */
.L_x_335:
        /* <DEDUP_REMOVED lines=9> */
.L_x_338:
[----:B------:R-:W-:Y:S05]  /*8f30*/  BSYNC B1 ;  /* 0x0000000000017941 */ /* 0x000fea0003800000 */
.L_x_337:
        /* <DEDUP_REMOVED lines=9> */
.L_x_340:
[----:B------:R-:W-:Y:S05]  /*8fd0*/  BSYNC B1 ;  /* 0x0000000000017941 */ /* 0x000fea0003800000 */
.L_x_339:
        /* <DEDUP_REMOVED lines=9> */
.L_x_342:
[----:B------:R-:W-:Y:S05]  /*9070*/  BSYNC B1 ;  /* 0x0000000000017941 */ /* 0x000fea0003800000 */
.L_x_341:
        /* <DEDUP_REMOVED lines=9> */
.L_x_344:
[----:B------:R-:W-:Y:S05]  /*9110*/  BSYNC B1 ;  /* 0x0000000000017941 */ /* 0x000fea0003800000 */
.L_x_343:
[----:B------:R-:W-:Y:S05]  /*9120*/  @!P0 BRA `(.L_x_345) ;  /* 0x0000002c005c8947 */ /* 0x000fea0003800000 */
[----:B0----5:R-:W-:-:S05]  /*9130*/  HADD2.F32 R3, -RZ, R174.H0_H0 ;  /* 0x200000aeff037230 */ /* 0x021fca0000004100 */
[----:B------:R-:W-:-:S04]  /*9140*/  FMUL R0, R3, R184 ;  /* 0x000000b803007220 */ /* 0x000fc80000400000 */
[----:B------:R-:W-:-:S05]  /*9150*/  FFMA R0, R39, R185, R0 ;  /* 0x000000b927007223 */ /* 0x000fca0000000000 */
[----:B------:R-:W-:-:S05]  /*9160*/  F2FP.F16.F32.PACK_AB R0, RZ, R0 ;  /* 0x00000000ff00723e */ /* 0x000fca00000000ff */
[----:B------:R0:W-:Y:S01]  /*9170*/  STG.E.U16 desc[UR36][R120.64+0x132], R0 ;  /* 0x0001320078007986 */ /* 0x0001e2000c101524 */
[----:B------:R-:W-:Y:S05]  /*9180*/  BRA `(.L_x_345) ;  /* 0x0000002c00447947 */ /* 0x000fea0003800000 */
.L_x_30:
[----:B------:R-:W-:Y:S01]  /*9190*/  ULDC.64 UR4, c[0x0][0x5c0] ;  /* 0x0001700000047ab9 */ /* 0x000fe20000000a00 */
[-C--:B------:R-:W-:Y:S01]  /*91a0*/  FMUL R168, R168, R185.reuse ;  /* 0x000000b9a8a87220 */ /* 0x080fe20000400000 */
[----:B------:R-:W-:Y:S01]  /*91b0*/  LEA R4, P2, R8, UR4, 0x1 ;  /* 0x0000000408047c11 */ /* 0x000fe2000f8408ff */
[----:B------:R-:W-:Y:S01]  /*91c0*/  IMAD.SHL.U32 R11, R12, 0x10, RZ ;  /* 0x000000100c0b7824 */ /* 0x000fe200078e00ff */
[----:B------:R-:W-:Y:S01]  /*91d0*/  ISETP.GT.AND P3, PT, R3, 0x1, PT ;  /* 0x000000010300780c */ /* 0x000fe20003f64270 */
[-C--:B------:R-:W-:Y:S01]  /*91e0*/  FMUL R169, R169, R185.reuse ;  /* 0x000000b9a9a97220 */ /* 0x080fe20000400000 */
[----:B------:R-:W-:Y:S01]  /*91f0*/  F2FP.F16.F32.PACK_AB R168, RZ, R168 ;  /* 0x000000a8ffa8723e */ /* 0x000fe200000000ff */
[-C--:B------:R-:W-:Y:S01]  /*9200*/  FMUL R170, R170, R185.reuse ;  /* 0x000000b9aaaa7220 */ /* 0x080fe20000400000 */
[----:B------:R-:W-:Y:S01]  /*9210*/  LEA.HI.X R5, R8, UR5, R199, 0x1, P2 ;  /* 0x0000000508057c11 */ /* 0x000fe200090f0cc7 */
[-C--:B------:R-:W-:Y:S01]  /*9220*/  FMUL R171, R171, R185.reuse ;  /* 0x000000b9abab7220 */ /* 0x080fe20000400000 */
[----:B------:R-:W-:Y:S01]  /*9230*/  ISETP.GT.AND P2, PT, R0, 0x8, P0 ;  /* 0x000000080000780c */ /* 0x000fe20000744270 */
[-C--:B------:R-:W-:Y:S01]  /*9240*/  FMUL R172, R172, R185.reuse ;  /* 0x000000b9acac7220 */ /* 0x080fe20000400000 */
[C---:B------:R-:W-:Y:S01]  /*9250*/  ISETP.GT.AND P4, PT, R0.reuse, 0x8, P3 ;  /* 0x000000080000780c */ /* 0x040fe20001f84270 */
[----:B------:R-:W-:Y:S01]  /*9260*/  @P1 STG.E.U16 desc[UR36][R4.64], R168 ;  /* 0x000000a804001986 */ /* 0x000fe2000c101524 */
[----:B------:R-:W-:Y:S01]  /*9270*/  ISETP.GT.AND P1, PT, R0, RZ, P3 ;  /* 0x000000ff0000720c */ /* 0x000fe20001f24270 */
[-C--:B------:R-:W-:Y:S01]  /*9280*/  FMUL R173, R173, R185.reuse ;  /* 0x000000b9adad7220 */ /* 0x080fe20000400000 */
[----:B------:R-:W-:Y:S01]  /*9290*/  SHF.L.U64.HI R9, R12, 0x4, R13 ;  /* 0x000000040c097819 */ /* 0x000fe2000001020d */
[-C--:B------:R-:W-:Y:S01]  /*92a0*/  FMUL R174, R174, R185.reuse ;  /* 0x000000b9aeae7220 */ /* 0x080fe20000400000 */
[----:B------:R-:W-:Y:S01]  /*92b0*/  IADD3 R6, P3, R11, R4, RZ ;  /* 0x000000040b067210 */ /* 0x000fe20007f7e0ff */
[----:B------:R-:W-:Y:S01]  /*92c0*/  FMUL R175, R175, R185 ;  /* 0x000000b9afaf7220 */ /* 0x000fe20000400000 */
[----:B------:R-:W-:Y:S01]  /*92d0*/  F2FP.F16.F32.PACK_AB R169, RZ, R169 ;  /* 0x000000a9ffa9723e */ /* 0x000fe200000000ff */
[----:B------:R-:W-:Y:S01]  /*92e0*/  FMUL R176, R176, R185 ;  /* 0x000000b9b0b07220 */ /* 0x000fe20000400000 */
[----:B------:R-:W-:Y:S01]  /*92f0*/  F2FP.F16.F32.PACK_AB R170, RZ, R170 ;  /* 0x000000aaffaa723e */ /* 0x000fe200000000ff */
[----:B------:R-:W-:Y:S01]  /*9300*/  IMAD.X R7, R9, 0x1, R5, P3 ;  /* 0x0000000109077824 */ /* 0x000fe200018e0605 */
[----:B------:R-:W-:Y:S01]  /*9310*/  F2FP.F16.F32.PACK_AB R171, RZ, R171 ;  /* 0x000000abffab723e */ /* 0x000fe200000000ff */
[----:B------:R-:W-:Y:S01]  /*9320*/  IMAD R13, R13, 0xf0, RZ ;  /* 0x000000f00d0d7824 */ /* 0x000fe200078e02ff */
[----:B------:R-:W-:Y:S01]  /*9330*/  F2FP.F16.F32.PACK_AB R172, RZ, R172 ;  /* 0x000000acffac723e */ /* 0x000fe200000000ff */
[----:B------:R-:W-:Y:S01]  /*9340*/  @P1 STG.E.U16 desc[UR36][R4.64+0x2], R169 ;  /* 0x000002a904001986 */ /* 0x000fe2000c101524 */
[C---:B------:R-:W-:Y:S01]  /*9350*/  ISETP.GT.AND P1, PT, R3.reuse, 0x8, PT ;  /* 0x000000080300780c */ /* 0x040fe20003f24270 */
[----:B------:R-:W-:Y:S01]  /*9360*/  IMAD.WIDE.U32 R20, R12, 0xf0, R6 ;  /* 0x000000f00c147825 */ /* 0x000fe200078e0006 */
[----:B------:R-:W-:Y:S01]  /*9370*/  F2FP.F16.F32.PACK_AB R173, RZ, R173 ;  /* 0x000000adffad723e */ /* 0x000fe200000000ff */
[----:B------:R-:W-:Y:S01]  /*9380*/  @P2 STG.E.U16 desc[UR36][R6.64], R170 ;  /* 0x000000aa06002986 */ /* 0x000fe2000c101524 */
[----:B------:R-:W-:Y:S01]  /*9390*/  ISETP.GT.AND P2, PT, R3, 0x9, PT ;  /* 0x000000090300780c */ /* 0x000fe20003f44270 */
[----:B------:R-:W-:Y:S01]  /*93a0*/  IMAD.IADD R21, R21, 0x1, R13 ;  /* 0x0000000115157824 */ /* 0x000fe200078e020d */
[C---:B------:R-:W-:Y:S01]  /*93b0*/  ISETP.GT.AND P3, PT, R0.reuse, RZ, P1 ;  /* 0x000000ff0000720c */ /* 0x040fe20000f64270 */
[----:B------:R-:W-:Y:S01]  /*93c0*/  @P4 STG.E.U16 desc[UR36][R6.64+0x2], R171 ;  /* 0x000002ab06004986 */ /* 0x000fe2000c101524 */
[----:B------:R-:W-:Y:S01]  /*93d0*/  ISETP.GT.AND P4, PT, R0, RZ, P2 ;  /* 0x000000ff0000720c */ /* 0x000fe20001784270 */
[-C--:B------:R-:W-:Y:S01]  /*93e0*/  FMUL R177, R177, R185.reuse ;  /* 0x000000b9b1b17220 */ /* 0x080fe20000400000 */
[----:B------:R-:W-:Y:S01]  /*93f0*/  F2FP.F16.F32.PACK_AB R174, RZ, R174 ;  /* 0x000000aeffae723e */ /* 0x000fe200000000ff */
[----:B------:R-:W-:Y:S01]  /*9400*/  FMUL R178, R178, R185 ;  /* 0x000000b9b2b27220 */ /* 0x000fe20000400000 */
[----:B------:R-:W-:Y:S01]  /*9410*/  F2FP.F16.F32.PACK_AB R175, RZ, R175 ;  /* 0x000000afffaf723e */ /* 0x000fe200000000ff */
[-C--:B------:R-:W-:Y:S01]  /*9420*/  FMUL R179, R179, R185.reuse ;  /* 0x000000b9b3b37220 */ /* 0x080fe20000400000 */
[----:B------:R-:W-:Y:S01]  /*9430*/  F2FP.F16.F32.PACK_AB R176, RZ, R176 ;  /* 0x000000b0ffb0723e */ /* 0x000fe200000000ff */
[----:B------:R-:W-:Y:S01]  /*9440*/  FMUL R180, R180, R185 ;  /* 0x000000b9b4b47220 */ /* 0x000fe20000400000 */
[----:B------:R-:W-:Y:S01]  /*9450*/  F2FP.F16.F32.PACK_AB R177, RZ, R177 ;  /* 0x000000b1ffb1723e */ /* 0x000fe200000000ff */
[-C--:B------:R-:W-:Y:S01]  /*9460*/  FMUL R181, R181, R185.reuse ;  /* 0x000000b9b5b57220 */ /* 0x080fe20000400000 */
[----:B------:R-:W-:Y:S01]  /*9470*/  F2FP.F16.F32.PACK_AB R178, RZ, R178 ;  /* 0x000000b2ffb2723e */ /* 0x000fe200000000ff */
[----:B------:R-:W-:Y:S01]  /*9480*/  @P3 STG.E.U16 desc[UR36][R4.64+0x10], R172 ;  /* 0x000010ac04003986 */ /* 0x000fe2000c101524 */
[----:B------:R-:W-:Y:S01]  /*9490*/  ISETP.GT.AND P3, PT, R0, 0x8, P1 ;  /* 0x000000080000780c */ /* 0x000fe20000f64270 */
[----:B------:R-:W-:Y:S01]  /*94a0*/  FMUL R182, R182, R185 ;  /* 0x000000b9b6b67220 */ /* 0x000fe20000400000 */
[----:B------:R-:W-:Y:S01]  /*94b0*/  F2FP.F16.F32.PACK_AB R179, RZ, R179 ;  /* 0x000000b3ffb3723e */ /* 0x000fe200000000ff */
[----:B------:R-:W-:Y:S01]  /*94c0*/  @P4 STG.E.U16 desc[UR36][R4.64+0x12], R173 ;  /* 0x000012ad04004986 */ /* 0x000fe2000c101524 */
[----:B------:R-:W-:Y:S01]  /*94d0*/  ISETP.GT.AND P4, PT, R0, 0x8, P2 ;  /* 0x000000080000780c */ /* 0x000fe20001784270 */
[-C--:B------:R-:W-:Y:S01]  /*94e0*/  FMUL R183, R183, R185.reuse ;  /* 0x000000b9b7b77220 */ /* 0x080fe20000400000 */
[----:B------:R-:W-:Y:S01]  /*94f0*/  F2FP.F16.F32.PACK_AB R180, RZ, R180 ;  /* 0x000000b4ffb4723e */ /* 0x000fe200000000ff */
[-C--:B------:R-:W-:Y:S01]  /*9500*/  FMUL R152, R152, R185.reuse ;  /* 0x000000b998987220 */ /* 0x080fe20000400000 */
[----:B------:R-:W-:Y:S01]  /*9510*/  P2R R8, PR, RZ, 0x2 ;  /* 0x00000002ff087803 */ /* 0x000fe20000000000 */
[----:B------:R-:W-:Y:S01]  /*9520*/  FMUL R153, R153, R185 ;  /* 0x000000b999997220 */ /* 0x000fe20000400000 */
[----:B------:R-:W-:Y:S01]  /*9530*/  F2FP.F16.F32.PACK_AB R181, RZ, R181 ;  /* 0x000000b5ffb5723e */ /* 0x000fe200000000ff */
[-C--:B------:R-:W-:Y:S01]  /*9540*/  FMUL R154, R154, R185.reuse ;  /* 0x000000b99a9a7220 */ /* 0x080fe20000400000 */
[----:B------:R-:W-:Y:S01]  /*9550*/  F2FP.F16.F32.PACK_AB R182, RZ, R182 ;  /* 0x000000b6ffb6723e */ /* 0x000fe200000000ff */
[----:B------:R-:W-:Y:S01]  /*9560*/  @P3 STG.E.U16 desc[UR36][R6.64+0x10], R174 ;  /* 0x000010ae06003986 */ /* 0x000fe2000c101524 */
[----:B------:R-:W-:Y:S01]  /*9570*/  ISETP.GT.AND P3, PT, R3, 0x10, PT ;  /* 0x000000100300780c */ /* 0x000fe20003f64270 */
[----:B------:R-:W-:Y:S01]  /*9580*/  FMUL R155, R155, R185 ;  /* 0x000000b99b9b7220 */ /* 0x000fe20000400000 */
[----:B------:R-:W-:Y:S01]  /*9590*/  F2FP.F16.F32.PACK_AB R183, RZ, R183 ;  /* 0x000000b7ffb7723e */ /* 0x000fe200000000ff */
        /* <DEDUP_REMOVED lines=14> */
[----:B------:R-:W-:Y:S01]  /*9680*/  @P4 STG.E.U16 desc[UR36][R4.64+0x20], R176 ;  /* 0x000020b004004986 */ /* 0x000fe2000c101524 */
[----:B------:R-:W-:Y:S01]  /*9690*/  IADD3 R14, P4, R11, R20, RZ ;  /* 0x000000140b0e7210 */ /* 0x000fe20007f9e0ff */
[-C--:B------:R-:W-:Y:S01]  /*96a0*/  FMUL R162, R162, R185.reuse ;  /* 0x000000b9a2a27220 */ /* 0x080fe20000400000 */
[----:B------:R-:W-:Y:S01]  /*96b0*/  F2FP.F16.F32.PACK_AB R158, RZ, R158 ;  /* 0x0000009eff9e723e */ /* 0x000fe200000000ff */
[----:B------:R-:W-:Y:S01]  /*96c0*/  FMUL R163, R163, R185 ;  /* 0x000000b9a3a37220 */ /* 0x000fe20000400000 */
[----:B------:R-:W-:Y:S01]  /*96d0*/  F2FP.F16.F32.PACK_AB R159, RZ, R159 ;  /* 0x0000009fff9f723e */ /* 0x000fe200000000ff */
[--C-:B------:R-:W-:Y:S01]  /*96e0*/  IMAD.X R15, R9, 0x1, R21.reuse, P4 ;  /* 0x00000001090f7824 */ /* 0x100fe200020e0615 */
[----:B------:R-:W-:Y:S01]  /*96f0*/  ISETP.GT.AND P4, PT, R3, 0x11, PT ;  /* 0x000000110300780c */ /* 0x000fe20003f84270 */
[-C--:B------:R-:W-:Y:S01]  /*9700*/  FMUL R164, R164, R185.reuse ;  /* 0x000000b9a4a47220 */ /* 0x080fe20000400000 */
[----:B------:R-:W-:Y:S01]  /*9710*/  F2FP.F16.F32.PACK_AB R160, RZ, R160 ;  /* 0x000000a0ffa0723e */ /* 0x000fe200000000ff */
[-C--:B------:R-:W-:Y:S01]  /*9720*/  FMUL R165, R165, R185.reuse ;  /* 0x000000b9a5a57220 */ /* 0x080fe20000400000 */
[----:B------:R-:W-:Y:S01]  /*9730*/  ISETP.GT.AND P5, PT, R0, RZ, P4 ;  /* 0x000000ff0000720c */ /* 0x000fe200027a4270 */
        /* <DEDUP_REMOVED lines=44> */
[-C--:B------:R-:W-:Y:S01]  /*9a00*/  FMUL R121, R121, R185.reuse ;  /* 0x000000b979797220 */ /* 0x080fe20000400000 */
        /* <DEDUP_REMOVED lines=29> */
[----:B------:R-:W-:Y:S01]  /*9be0*/  FMUL R135, R135, R185 ;  /* 0x000000b987877220 */ /* 0x000fe20000400000 */
[----:B------:R-:W-:Y:S01]  /*9bf0*/  F2FP.F16.F32.PACK_AB R129, RZ, R129 ;  /* 0x00000081ff81723e */ /* 0x000fe200000000ff */
[----:B------:R-:W-:Y:S01]  /*9c00*/  @P1 STG.E.U16 desc[UR36][R4.64+0x32], R181 ;  /* 0x000032b504001986 */ /* 0x000fe2000c101524 */
[----:B------:R-:W-:Y:S01]  /*9c10*/  ISETP.GT.AND P1, PT, R0, 0x8, P5 ;  /* 0x000000080000780c */ /* 0x000fe20002f24270 */
[-C--:B------:R-:W-:Y:S01]  /*9c20*/  FMUL R104, R104, R185.reuse ;  /* 0x000000b968687220 */ /* 0x080fe20000400000 */
[----:B------:R-:W-:Y:S01]  /*9c30*/  F2FP.F16.F32.PACK_AB R128, RZ, R128 ;  /* 0x00000080ff80723e */ /* 0x000fe200000000ff */
[-C--:B------:R-:W-:Y:S01]  /*9c40*/  FMUL R105, R105, R185.reuse ;  /* 0x000000b969697220 */ /* 0x080fe20000400000 */
[----:B------:R-:W-:Y:S01]  /*9c50*/  F2FP.F16.F32.PACK_AB R130, RZ, R130 ;  /* 0x00000082ff82723e */ /* 0x000fe200000000ff */
[----:B------:R-:W-:Y:S01]  /*9c60*/  FMUL R106, R106, R185 ;  /* 0x000000b96a6a7220 */ /* 0x000fe20000400000 */
[----:B------:R-:W-:Y:S01]  /*9c70*/  F2FP.F16.F32.PACK_AB R131, RZ, R131 ;  /* 0x00000083ff83723e */ /* 0x000fe200000000ff */
[----:B------:R-:W-:Y:S01]  /*9c80*/  FMUL R107, R107, R185 ;  /* 0x000000b96b6b7220 */ /* 0x000fe20000400000 */
[----:B------:R-:W-:Y:S01]  /*9c90*/  F2FP.F16.F32.PACK_AB R133, RZ, R133 ;  /* 0x00000085ff85723e */ /* 0x000fe200000000ff */
[-C--:B------:R-:W-:Y:S01]  /*9ca0*/  FMUL R108, R108, R185.reuse ;  /* 0x000000b96c6c7220 */ /* 0x080fe20000400000 */
        /* <DEDUP_REMOVED lines=19> */
[-C--:B------:R-:W-:Y:S01]  /*9de0*/  FMUL R116, R116, R185.reuse ;  /* 0x000000b974747220 */ /* 0x080fe20000400000 */
        /* <DEDUP_REMOVED lines=11> */
[----:B------:R0:W-:Y:S01]  /*9ea0*/  @P1 STG.E.U16 desc[UR36][R20.64], R152 ;  /* 0x0000009814001986 */ /* 0x0001e2000c101524 */
[----:B------:R-:W-:Y:S01]  /*9eb0*/  ISETP.GT.AND P1, PT, R3, 0x1, PT ;  /* 0x000000010300780c */ /* 0x000fe20003f24270 */
[-C--:B------:R-:W-:Y:S01]  /*9ec0*/  FMUL R90, R90, R185.reuse ;  /* 0x000000b95a5a7220 */ /* 0x080fe20000400000 */
[----:B------:R-:W-:Y:S01]  /*9ed0*/  F2FP.F16.F32.PACK_AB R114, RZ, R114 ;  /* 0x00000072ff72723e */ /* 0x000fe200000000ff */
        /* <DEDUP_REMOVED lines=14> */
[----:B------:R1:W-:Y:S01]  /*9fc0*/  @P1 STG.E.U16 desc[UR36][R20.64+0x2], R153 ;  /* 0x0000029914001986 */ /* 0x0003e2000c101524 */
[----:B------:R-:W-:Y:S01]  /*9fd0*/  ISETP.NE.AND P1, PT, R8, RZ, PT ;  /* 0x000000ff0800720c */ /* 0x000fe20003f25270 */
[----:B------:R-:W-:Y:S01]  /*9fe0*/  FMUL R98, R98, R185 ;  /* 0x000000b962627220 */ /* 0x000fe20000400000 */
[----:B------:R-:W-:Y:S01]  /*9ff0*/  F2FP.F16.F32.PACK_AB R89, RZ, R89 ;  /* 0x00000059ff59723e */ /* 0x000fe200000000ff */
[----:B------:R-:W-:Y:S01]  /*a000*/  @P0 STG.E.U16 desc[UR36][R14.64], R154 ;  /* 0x0000009a0e000986 */ /* 0x000fe2000c101524 */
        /* <DEDUP_REMOVED lines=18> */
[C---:B------:R-:W-:Y:S01]  /*a130*/  ISETP.GT.AND P0, PT, R0.reuse, 0x80, P1 ;  /* 0x000000800000780c */ /* 0x040fe20000f04270 */
[-C--:B------:R-:W-:Y:S01]  /*a140*/  FMUL R75, R75, R185.reuse ;  /* 0x000000b94b4b7220 */ /* 0x080fe20000400000 */
        /* <DEDUP_REMOVED lines=11> */
[----:B------:R-:W-:Y:S01]  /*a200*/  @P0 STG.E.U16 desc[UR36][R20.64+0x10], R156 ;  /* 0x0000109c14000986 */ /* 0x000fe2000c101524 */
[C---:B------:R-:W-:Y:S01]  /*a210*/  ISETP.GT.AND P0, PT, R0.reuse, 0x80, P2 ;  /* 0x000000800000780c */ /* 0x040fe20001704270 */
[-C--:B------:R-:W-:Y:S01]  /*a220*/  FMUL R81, R81, R185.reuse ;  /* 0x000000b951517220 */ /* 0x080fe20000400000 */
[----:B------:R-:W-:Y:S01]  /*a230*/  ISETP.GT.AND P2, PT, R0, 0x88, P2 ;  /* 0x000000880000780c */ /* 0x000fe20001744270 */
        /* <DEDUP_REMOVED lines=13> */
[C---:B------:R-:W-:Y:S01]  /*a310*/  ISETP.GT.AND P3, PT, R0.reuse, 0x88, P3 ;  /* 0x000000880000780c */ /* 0x040fe20001f64270 */
[----:B------:R-:W-:Y:S01]  /*a320*/  @P1 STG.E.U16 desc[UR36][R14.64+0x10], R158 ;  /* 0x0000109e0e001986 */ /* 0x000fe2000c101524 */
[----:B------:R-:W-:Y:S01]  /*a330*/  ISETP.GT.AND P1, PT, R0, 0x80, P4 ;  /* 0x000000800000780c */ /* 0x000fe20002724270 */
[-C--:B------:R-:W-:Y:S01]  /*a340*/  FMUL R56, R56, R185.reuse ;  /* 0x000000b938387220 */ /* 0x080fe20000400000 */
[----:B------:R-:W-:Y:S01]  /*a350*/  ISETP.GT.AND P4, PT, R0, 0x88, P4 ;  /* 0x000000880000780c */ /* 0x000fe20002784270 */
[----:B------:R-:W-:Y:S01]  /*a360*/  @P2 STG.E.U16 desc[UR36][R14.64+0x12], R159 ;  /* 0x0000129f0e002986 */ /* 0x000fe2000c101524 */
[----:B------:R-:W-:Y:S01]  /*a370*/  ISETP.GT.AND P2, PT, R3, 0x20, PT ;  /* 0x000000200300780c */ /* 0x000fe20003f44270 */
        /* <DEDUP_REMOVED lines=10> */
[----:B------:R-:W-:Y:S01]  /*a420*/  FMUL R60, R60, R185 ;  /* 0x000000b93c3c7220 */ /* 0x000fe20000400000 */
[----:B------:R-:W-:Y:S01]  /*a430*/  ISETP.GT.AND P6, PT, R0, 0x88, P6 ;  /* 0x000000880000780c */ /* 0x000fe200037c4270 */
[----:B------:R-:W-:Y:S01]  /*a440*/  @P3 STG.E.U16 desc[UR36][R14.64+0x20], R162 ;  /* 0x000020a20e003986 */ /* 0x000fe2000c101524 */
[----:B------:R-:W-:Y:S01]  /*a450*/  F2FP.F16.F32.PACK_AB R77, RZ, R77 ;  /* 0x0000004dff4d723e */ /* 0x000fe200000000ff */
[----:B------:R-:W-:Y:S01]  /*a460*/  FMUL R61, R61, R185 ;  /* 0x000000b93d3d7220 */ /* 0x000fe20000400000 */
[----:B------:R-:W-:Y:S01]  /*a470*/  F2FP.F16.F32.PACK_AB R78, RZ, R78 ;  /* 0x0000004eff4e723e */ /* 0x000fe200000000ff */
[----:B------:R-:W-:Y:S01]  /*a480*/  @P4 STG.E.U16 desc[UR36][R14.64+0x22], R163 ;  /* 0x000022a30e004986 */ /* 0x000fe2000c101524 */
[----:B------:R-:W-:Y:S01]  /*a490*/  F2FP.F16.F32.PACK_AB R79, RZ, R79 ;  /* 0x0000004fff4f723e */ /* 0x000fe200000000ff */
[----:B------:R-:W-:Y:S01]  /*a4a0*/  FMUL R62, R62, R185 ;  /* 0x000000b93e3e7220 */ /* 0x000fe20000400000 */
[----:B------:R-:W-:Y:S01]  /*a4b0*/  F2FP.F16.F32.PACK_AB R80, RZ, R80 ;  /* 0x00000050ff50723e */ /* 0x000fe200000000ff */
[----:B------:R-:W-:Y:S01]  /*a4c0*/  @P0 STG.E.U16 desc[UR36][R20.64+0x30], R164 ;  /* 0x000030a414000986 */ /* 0x000fe2000c101524 */
[----:B------:R-:W-:Y:S01]  /*a4d0*/  ISETP.GT.AND P0, PT, R3, 0x21, PT ;  /* 0x000000210300780c */ /* 0x000fe20003f04270 */
[----:B0-----:R-:W-:Y:S01]  /*a4e0*/  @P1 IMAD.MOV.U32 R152, RZ, RZ, R20 ;  /* 0x000000ffff981224 */ /* 0x001fe200078e0014 */
[----:B------:R-:W-:Y:S01]  /*a4f0*/  F2FP.F16.F32.PACK_AB R81, RZ, R81 ;  /* 0x00000051ff51723e */ /* 0x000fe200000000ff */
[----:B-1----:R-:W-:Y:S01]  /*a500*/  @P1 IMAD.MOV.U32 R153, RZ, RZ, R21 ;  /* 0x000000ffff991224 */ /* 0x002fe200078e0015 */
[C---:B------:R-:W-:Y:S01]  /*a510*/  ISETP.GT.AND P3, PT, R0.reuse, RZ, P0 ;  /* 0x000000ff0000720c */ /* 0x040fe20000764270 */
[-C--:B------:R-:W-:Y:S01]  /*a520*/  FMUL R63, R63, R185.reuse ;  /* 0x000000b93f3f7220 */ /* 0x080fe20000400000 */
[C---:B------:R-:W-:Y:S01]  /*a530*/  ISETP.GT.AND P4, PT, R0.reuse, 0x8, P0 ;  /* 0x000000080000780c */ /* 0x040fe20000784270 */
[-C--:B------:R-:W-:Y:S01]  /*a540*/  FMUL R65, R65, R185.reuse ;  /* 0x000000b941417220 */ /* 0x080fe20000400000 */
[----:B------:R-:W-:Y:S01]  /*a550*/  @P1 STG.E.U16 desc[UR36][R152.64+0x32], R165 ;  /* 0x000032a598001986 */ /* 0x000fe2000c101524 */
[----:B------:R-:W-:Y:S01]  /*a560*/  ISETP.GT.AND P1, PT, R0, RZ, P2 ;  /* 0x000000ff0000720c */ /* 0x000fe20001724270 */
[-C--:B------:R-:W-:Y:S01]  /*a570*/  FMUL R64, R64, R185.reuse ;  /* 0x000000b940407220 */ /* 0x080fe20000400000 */
[----:B------:R-:W-:Y:S01]  /*a580*/  ISETP.GT.AND P2, PT, R0, 0x8, P2 ;  /* 0x000000080000780c */ /* 0x000fe20001744270 */
[----:B------:R-:W-:Y:S01]  /*a590*/  @P5 STG.E.U16 desc[UR36][R14.64+0x30], R166 ;  /* 0x000030a60e005986 */ /* 0x000fe2000c101524 */
[----:B------:R-:W-:Y:S01]  /*a5a0*/  F2FP.F16.F32.PACK_AB R82, RZ, R82 ;  /* 0x00000052ff52723e */ /* 0x000fe200000000ff */
[----:B------:R-:W-:Y:S01]  /*a5b0*/  FMUL R66, R66, R185 ;  /* 0x000000b942427220 */ /* 0x000fe20000400000 */
[----:B------:R-:W-:Y:S01]  /*a5c0*/  F2FP.F16.F32.PACK_AB R83, RZ, R83 ;  /* 0x00000053ff53723e */ /* 0x000fe200000000ff */
[----:B------:R0:W-:Y:S01]  /*a5d0*/  @P6 STG.E.U16 desc[UR36][R14.64+0x32], R167 ;  /* 0x000032a70e006986 */ /* 0x0001e2000c101524 */
        /* <DEDUP_REMOVED lines=8> */
[C---:B------:R-:W-:Y:S01]  /*a660*/  ISETP.GT.AND P1, PT, R3.reuse, 0x28, PT ;  /* 0x000000280300780c */ /* 0x040fe20003f24270 */
[-C--:B------:R-:W-:Y:S01]  /*a670*/  FMUL R68, R68, R185.reuse ;  /* 0x000000b944447220 */ /* 0x080fe20000400000 */
[----:B------:R-:W-:Y:S01]  /*a680*/  F2FP.F16.F32.PACK_AB R56, RZ, R56 ;  /* 0x00000038ff38723e */ /* 0x000fe200000000ff */
[----:B------:R1:W-:Y:S01]  /*a690*/  @P2 STG.E.U16 desc[UR36][R6.64+0x40], R138 ;  /* 0x0000408a06002986 */ /* 0x0003e2000c101524 */
[----:B------:R-:W-:Y:S01]  /*a6a0*/  ISETP.GT.AND P2, PT, R3, 0x29, PT ;  /* 0x000000290300780c */ /* 0x000fe20003f44270 */
[----:B0-----:R-:W-:Y:S01]  /*a6b0*/  IMAD.WIDE.U32 R14, R12, 0xf0, R6 ;  /* 0x000000f00c0e7825 */ /* 0x001fe200078e0006 */
[C---:B------:R-:W-:Y:S01]  /*a6c0*/  ISETP.GT.AND P3, PT, R0.reuse, RZ, P1 ;  /* 0x000000ff0000720c */ /* 0x040fe20000f64270 */
[----:B------:R1:W-:Y:S01]  /*a6d0*/  @P4 STG.E.U16 desc[UR36][R6.64+0x42], R139 ;  /* 0x0000428b06004986 */ /* 0x0003e2000c101524 */
[----:B------:R-:W-:Y:S01]  /*a6e0*/  ISETP.GT.AND P4, PT, R0, RZ, P2 ;  /* 0x000000ff0000720c */ /* 0x000fe20001784270 */
[----:B------:R-:W-:Y:S01]  /*a6f0*/  IMAD.IADD R13, R13, 0x1, R15 ;  /* 0x000000010d0d7824 */ /* 0x000fe200078e020f */
[----:B------:R-:W-:Y:S01]  /*a700*/  P2R R17, PR, RZ, 0x2 ;  /* 0x00000002ff117803 */ /* 0x000fe20000000000 */
[----:B------:R-:W-:Y:S01]  /*a710*/  IMAD.MOV.U32 R12, RZ, RZ, R14 ;  /* 0x000000ffff0c7224 */ /* 0x000fe200078e000e */
[----:B------:R-:W-:Y:S01]  /*a720*/  P2R R10, PR, RZ, 0x4 ;  /* 0x00000004ff0a7803 */ /* 0x000fe20000000000 */
[----:B------:R-:W-:Y:S01]  /*a730*/  FMUL R70, R70, R185 ;  /* 0x000000b946467220 */ /* 0x000fe20000400000 */
[----:B------:R-:W-:Y:S01]  /*a740*/  F2FP.F16.F32.PACK_AB R57, RZ, R57 ;  /* 0x00000039ff39723e */ /* 0x000fe200000000ff */
[-C--:B------:R-:W-:Y:S01]  /*a750*/  FMUL R71, R71, R185.reuse ;  /* 0x000000b947477220 */ /* 0x080fe20000400000 */
[----:B------:R-:W-:Y:S01]  /*a760*/  F2FP.F16.F32.PACK_AB R58, RZ, R58 ;  /* 0x0000003aff3a723e */ /* 0x000fe200000000ff */
[----:B------:R-:W-:Y:S01]  /*a770*/  FMUL R40, R40, R185 ;  /* 0x000000b928287220 */ /* 0x000fe20000400000 */
[----:B------:R-:W-:Y:S01]  /*a780*/  F2FP.F16.F32.PACK_AB R59, RZ, R59 ;  /* 0x0000003bff3b723e */ /* 0x000fe200000000ff */
[----:B------:R1:W-:Y:S01]  /*a790*/  @P3 STG.E.U16 desc[UR36][R4.64+0x50], R140 ;  /* 0x0000508c04003986 */ /* 0x0003e2000c101524 */
[C---:B------:R-:W-:Y:S01]  /*a7a0*/  ISETP.GT.AND P3, PT, R0.reuse, 0x8, P1 ;  /* 0x000000080000780c */ /* 0x040fe20000f64270 */
[-C--:B------:R-:W-:Y:S01]  /*a7b0*/  FMUL R41, R41, R185.reuse ;  /* 0x000000b929297220 */ /* 0x080fe20000400000 */
[----:B------:R-:W-:Y:S01]  /*a7c0*/  F2FP.F16.F32.PACK_AB R60, RZ, R60 ;  /* 0x0000003cff3c723e */ /* 0x000fe200000000ff */
[----:B------:R1:W-:Y:S01]  /*a7d0*/  @P4 STG.E.U16 desc[UR36][R4.64+0x52], R141 ;  /* 0x0000528d04004986 */ /* 0x0003e2000c101524 */
[----:B------:R-:W-:Y:S01]  /*a7e0*/  ISETP.GT.AND P4, PT, R0, 0x8, P2 ;  /* 0x000000080000780c */ /* 0x000fe20001784270 */
        /* <DEDUP_REMOVED lines=8> */
[----:B------:R1:W-:Y:S01]  /*a870*/  @P3 STG.E.U16 desc[UR36][R6.64+0x50], R142 ;  /* 0x0000508e06003986 */ /* 0x0003e2000c101524 */
[----:B------:R-:W-:Y:S01]  /*a880*/  ISETP.GT.AND P3, PT, R3, 0x30, PT ;  /* 0x000000300300780c */ /* 0x000fe20003f64270 */
[-C--:B------:R-:W-:Y:S01]  /*a890*/  FMUL R46, R46, R185.reuse ;  /* 0x000000b92e2e7220 */ /* 0x080fe20000400000 */
[----:B------:R-:W-:Y:S01]  /*a8a0*/  F2FP.F16.F32.PACK_AB R64, RZ, R64 ;  /* 0x00000040ff40723e */ /* 0x000fe200000000ff */
[----:B------:R1:W-:Y:S01]  /*a8b0*/  @P4 STG.E.U16 desc[UR36][R6.64+0x52], R143 ;  /* 0x0000528f06004986 */ /* 0x0003e2000c101524 */
[----:B------:R-:W-:Y:S01]  /*a8c0*/  ISETP.GT.AND P4, PT, R0, RZ, P3 ;  /* 0x000000ff0000720c */ /* 0x000fe20001f84270 */
        /* <DEDUP_REMOVED lines=10> */
[----:B------:R-:W-:Y:S01]  /*a970*/  FMUL R52, R52, R185 ;  /* 0x000000b934347220 */ /* 0x000fe20000400000 */
[----:B------:R-:W-:Y:S01]  /*a980*/  F2FP.F16.F32.PACK_AB R71, RZ, R71 ;  /* 0x00000047ff47723e */ /* 0x000fe200000000ff */
[----:B------:R1:W-:Y:S01]  /*a990*/  @P4 STG.E.U16 desc[UR36][R4.64+0x60], R144 ;  /* 0x0000609004004986 */ /* 0x0003e2000c101524 */
[----:B------:R-:W-:Y:S01]  /*a9a0*/  IADD3 R8, P4, R11, R14, RZ ;  /* 0x0000000e0b087210 */ /* 0x000fe20007f9e0ff */
[-C--:B------:R-:W-:Y:S01]  /*a9b0*/  FMUL R53, R53, R185.reuse ;  /* 0x000000b935357220 */ /* 0x080fe20000400000 */
[----:B------:R-:W-:Y:S01]  /*a9c0*/  F2FP.F16.F32.PACK_AB R40, RZ, R40 ;  /* 0x00000028ff28723e */ /* 0x000fe200000000ff */
[----:B------:R-:W-:Y:S01]  /*a9d0*/  FMUL R54, R54, R185 ;  /* 0x000000b936367220 */ /* 0x000fe20000400000 */
[----:B------:R-:W-:Y:S01]  /*a9e0*/  F2FP.F16.F32.PACK_AB R41, RZ, R41 ;  /* 0x00000029ff29723e */ /* 0x000fe200000000ff */
[----:B------:R-:W-:Y:S01]  /*a9f0*/  IMAD.X R9, R9, 0x1, R13, P4 ;  /* 0x0000000109097824 */ /* 0x000fe200020e060d */
        /* <DEDUP_REMOVED lines=38> */
[----:B------:R-:W-:-:S02]  /*ac60*/  F2FP.F16.F32.PACK_AB R25, RZ, R25 ;  /* 0x00000019ff19723e */ /* 0x000fc400000000ff */
[----:B------:R-:W-:Y:S02]  /*ac70*/  F2FP.F16.F32.PACK_AB R26, RZ, R26 ;  /* 0x0000001aff1a723e */ /* 0x000fe400000000ff */
[----:B------:R-:W-:Y:S02]  /*ac80*/  F2FP.F16.F32.PACK_AB R27, RZ, R27 ;  /* 0x0000001bff1b723e */ /* 0x000fe400000000ff */
[----:B------:R-:W-:Y:S01]  /*ac90*/  F2FP.F16.F32.PACK_AB R28, RZ, R28 ;  /* 0x0000001cff1c723e */ /* 0x000fe200000000ff */
[----:B------:R1:W-:Y:S01]  /*aca0*/  @P5 STG.E.U16 desc[UR36][R6.64+0x62], R147 ;  /* 0x0000629306005986 */ /* 0x0003e2000c101524 */
[----:B------:R-:W-:Y:S02]  /*acb0*/  ISETP.GT.AND P5, PT, R3, 0x38, PT ;  /* 0x000000380300780c */ /* 0x000fe40003fa4270 */
[----:B------:R-:W-:Y:S02]  /*acc0*/  F2FP.F16.F32.PACK_AB R29, RZ, R29 ;  /* 0x0000001dff1d723e */ /* 0x000fe400000000ff */
[----:B------:R-:W-:-:S02]  /*acd0*/  ISETP.GT.AND P6, PT, R0, RZ, P5 ;  /* 0x000000ff0000720c */ /* 0x000fc40002fc4270 */
[----:B------:R-:W-:Y:S02]  /*ace0*/  F2FP.F16.F32.PACK_AB R30, RZ, R30 ;  /* 0x0000001eff1e723e */ /* 0x000fe400000000ff */
[----:B------:R-:W-:Y:S02]  /*acf0*/  F2FP.F16.F32.PACK_AB R31, RZ, R31 ;  /* 0x0000001fff1f723e */ /* 0x000fe400000000ff */
[----:B------:R-:W-:Y:S02]  /*ad00*/  F2FP.F16.F32.PACK_AB R32, RZ, R32 ;  /* 0x00000020ff20723e */ /* 0x000fe400000000ff */
[----:B------:R-:W-:Y:S02]  /*ad10*/  F2FP.F16.F32.PACK_AB R33, RZ, R33 ;  /* 0x00000021ff21723e */ /* 0x000fe400000000ff */
[----:B------:R-:W-:Y:S02]  /*ad20*/  F2FP.F16.F32.PACK_AB R34, RZ, R34 ;  /* 0x00000022ff22723e */ /* 0x000fe400000000ff */
[----:B------:R-:W-:Y:S01]  /*ad30*/  F2FP.F16.F32.PACK_AB R35, RZ, R35 ;  /* 0x00000023ff23723e */ /* 0x000fe200000000ff */
[----:B------:R1:W-:Y:S01]  /*ad40*/  @P6 STG.E.U16 desc[UR36][R4.64+0x70], R148 ;  /* 0x0000709404006986 */ /* 0x0003e2000c101524 */
[----:B------:R-:W-:-:S02]  /*ad50*/  ISETP.GT.AND P6, PT, R3, 0x39, PT ;  /* 0x000000390300780c */ /* 0x000fc40003fc4270 */
[----:B------:R-:W-:Y:S02]  /*ad60*/  F2FP.F16.F32.PACK_AB R36, RZ, R36 ;  /* 0x00000024ff24723e */ /* 0x000fe400000000ff */
[----:B------:R-:W-:Y:S02]  /*ad70*/  ISETP.GT.AND P1, PT, R0, RZ, P6 ;  /* 0x000000ff0000720c */ /* 0x000fe40003724270 */
[----:B------:R-:W-:Y:S02]  /*ad80*/  F2FP.F16.F32.PACK_AB R37, RZ, R37 ;  /* 0x00000025ff25723e */ /* 0x000fe400000000ff */
[----:B------:R-:W-:Y:S02]  /*ad90*/  F2FP.F16.F32.PACK_AB R38, RZ, R38 ;  /* 0x00000026ff26723e */ /* 0x000fe400000000ff */
[----:B------:R-:W-:-:S07]  /*ada0*/  F2FP.F16.F32.PACK_AB R39, RZ, R39 ;  /* 0x00000027ff27723e */ /* 0x000fce00000000ff */
[----:B------:R1:W-:Y:S01]  /*adb0*/  @P1 STG.E.U16 desc[UR36][R4.64+0x72], R149 ;  /* 0x0000729504001986 */ /* 0x0003e2000c101524 */
[----:B------:R-:W-:-:S13]  /*adc0*/  ISETP.GT.AND P1, PT, R0, 0x8, P5 ;  /* 0x000000080000780c */ /* 0x000fda0002f24270 */
[----:B------:R1:W-:Y:S01]  /*add0*/  @P1 STG.E.U16 desc[UR36][R6.64+0x70], R150 ;  /* 0x0000709606001986 */ /* 0x0003e2000c101524 */
[----:B------:R-:W-:-:S13]  /*ade0*/  ISETP.GT.AND P1, PT, R0, 0x8, P6 ;  /* 0x000000080000780c */ /* 0x000fda0003724270 */
[----:B------:R1:W-:Y:S01]  /*adf0*/  @P1 STG.E.U16 desc[UR36][R6.64+0x72], R151 ;  /* 0x0000729706001986 */ /* 0x0003e2000c101524 */
[----:B------:R-:W-:-:S04]  /*ae00*/  ISETP.GT.AND P1, PT, R3, 0x20, PT ;  /* 0x000000200300780c */ /* 0x000fc80003f24270 */
[C---:B------:R-:W-:Y:S02]  /*ae10*/  ISETP.GT.AND P2, PT, R0.reuse, 0x80, P1 ;  /* 0x000000800000780c */ /* 0x040fe40000f44270 */
[----:B------:R-:W-:-:S11]  /*ae20*/  ISETP.GT.AND P1, PT, R0, 0x88, P1 ;  /* 0x000000880000780c */ /* 0x000fd60000f24270 */
[----:B------:R1:W-:Y:S01]  /*ae30*/  @P2 STG.E.U16 desc[UR36][R12.64+0x40], R120 ;  /* 0x000040780c002986 */ /* 0x0003e2000c101524 */
[C---:B------:R-:W-:Y:S02]  /*ae40*/  ISETP.GT.AND P2, PT, R0.reuse, 0x80, P0 ;  /* 0x000000800000780c */ /* 0x040fe40000744270 */
[----:B------:R-:W-:-:S11]  /*ae50*/  ISETP.GT.AND P0, PT, R0, 0x88, P0 ;  /* 0x000000880000780c */ /* 0x000fd60000704270 */
[----:B------:R1:W-:Y:S01]  /*ae60*/  @P2 STG.E.U16 desc[UR36][R12.64+0x42], R121 ;  /* 0x000042790c002986 */ /* 0x0003e2000c101524 */
[----:B------:R-:W-:-:S03]  /*ae70*/  ISETP.NE.AND P2, PT, R10, RZ, PT ;  /* 0x000000ff0a00720c */ /* 0x000fc60003f45270 */
[----:B------:R1:W-:Y:S01]  /*ae80*/  @P1 STG.E.U16 desc[UR36][R8.64+0x40], R122 ;  /* 0x0000407a08001986 */ /* 0x0003e2000c101524 */
[----:B------:R-:W-:-:S03]  /*ae90*/  ISETP.NE.AND P1, PT, R17, RZ, PT ;  /* 0x000000ff1100720c */ /* 0x000fc60003f25270 */
[----:B------:R1:W-:Y:S01]  /*aea0*/  @P0 STG.E.U16 desc[UR36][R8.64+0x42], R123 ;  /* 0x0000427b08000986 */ /* 0x0003e2000c101524 */
[C---:B------:R-:W-:Y:S02]  /*aeb0*/  ISETP.GT.AND P0, PT, R0.reuse, 0x80, P1 ;  /* 0x000000800000780c */ /* 0x040fe40000f04270 */
[----:B------:R-:W-:-:S11]  /*aec0*/  ISETP.GT.AND P1, PT, R0, 0x88, P1 ;  /* 0x000000880000780c */ /* 0x000fd60000f24270 */
[----:B------:R1:W-:Y:S01]  /*aed0*/  @P0 STG.E.U16 desc[UR36][R12.64+0x50], R124 ;  /* 0x0000507c0c000986 */ /* 0x0003e2000c101524 */
[C---:B------:R-:W-:Y:S02]  /*aee0*/  ISETP.GT.AND P0, PT, R0.reuse, 0x80, P2 ;  /* 0x000000800000780c */ /* 0x040fe40001704270 */
[----:B------:R-:W-:-:S11]  /*aef0*/  ISETP.GT.AND P2, PT, R0, 0x88, P2 ;  /* 0x000000880000780c */ /* 0x000fd60001744270 */
[----:B------:R1:W-:Y:S01]  /*af00*/  @P0 STG.E.U16 desc[UR36][R12.64+0x52], R125 ;  /* 0x0000527d0c000986 */ /* 0x0003e2000c101524 */
[C---:B------:R-:W-:Y:S02]  /*af10*/  ISETP.GT.AND P0, PT, R0.reuse, 0x80, P4 ;  /* 0x000000800000780c */ /* 0x040fe40002704270 */
[C---:B------:R-:W-:Y:S01]  /*af20*/  ISETP.GT.AND P4, PT, R0.reuse, 0x88, P4 ;  /* 0x000000880000780c */ /* 0x040fe20002784270 */
[----:B------:R1:W-:Y:S01]  /*af30*/  @P1 STG.E.U16 desc[UR36][R8.64+0x50], R126 ;  /* 0x0000507e08001986 */ /* 0x0003e2000c101524 */
[C---:B------:R-:W-:Y:S02]  /*af40*/  ISETP.GT.AND P1, PT, R0.reuse, 0x80, P3 ;  /* 0x000000800000780c */ /* 0x040fe40001f24270 */
[----:B------:R-:W-:Y:S01]  /*af50*/  ISETP.GT.AND P3, PT, R0, 0x88, P3 ;  /* 0x000000880000780c */ /* 0x000fe20001f64270 */
[----:B------:R1:W-:Y:S01]  /*af60*/  @P2 STG.E.U16 desc[UR36][R8.64+0x52], R127 ;  /* 0x0000527f08002986 */ /* 0x0003e2000c101524 */
[----:B------:R-:W-:-:S05]  /*af70*/  ISETP.GT.AND P2, PT, R3, 0x40, PT ;  /* 0x000000400300780c */ /* 0x000fca0003f44270 */
[----:B------:R1:W-:Y:S01]  /*af80*/  @P0 STG.E.U16 desc[UR36][R12.64+0x62], R129 ;  /* 0x000062810c000986 */ /* 0x0003e2000c101524 */
[C---:B------:R-:W-:Y:S02]  /*af90*/  ISETP.GT.AND P0, PT, R0.reuse, 0x80, P6 ;  /* 0x000000800000780c */ /* 0x040fe40003704270 */
[C---:B------:R-:W-:Y:S01]  /*afa0*/  ISETP.GT.AND P6, PT, R0.reuse, 0x88, P6 ;  /* 0x000000880000780c */ /* 0x040fe200037c4270 */
[----:B------:R1:W-:Y:S01]  /*afb0*/  @P1 STG.E.U16 desc[UR36][R12.64+0x60], R128 ;  /* 0x000060800c001986 */ /* 0x0003e2000c101524 */
[C---:B------:R-:W-:Y:S02]  /*afc0*/  ISETP.GT.AND P1, PT, R0.reuse, 0x80, P5 ;  /* 0x000000800000780c */ /* 0x040fe40002f24270 */
[----:B------:R-:W-:Y:S01]  /*afd0*/  ISETP.GT.AND P5, PT, R0, 0x88, P5 ;  /* 0x000000880000780c */ /* 0x000fe20002fa4270 */
[----:B------:R1:W-:Y:S04]  /*afe0*/  @P3 STG.E.U16 desc[UR36][R8.64+0x60], R130 ;  /* 0x0000608208003986 */ /* 0x0003e8000c101524 */
[----:B------:R1:W-:Y:S04]  /*aff0*/  @P4 STG.E.U16 desc[UR36][R8.64+0x62], R131 ;  /* 0x0000628308004986 */ /* 0x0003e8000c101524 */
[----:B------:R1:W-:Y:S01]  /*b000*/  @P0 STG.E.U16 desc[UR36][R12.64+0x72], R133 ;  /* 0x000072850c000986 */ /* 0x0003e2000c101524 */
[----:B------:R-:W-:-:S03]  /*b010*/  ISETP.GT.AND P0, PT, R3, 0x41, PT ;  /* 0x000000410300780c */ /* 0x000fc60003f04270 */
[----:B------:R1:W-:Y:S01]  /*b020*/  @P1 STG.E.U16 desc[UR36][R12.64+0x70], R132 ;  /* 0x000070840c001986 */ /* 0x0003e2000c101524 */
[C---:B------:R-:W-:Y:S02]  /*b030*/  ISETP.GT.AND P1, PT, R0.reuse, RZ, P2 ;  /* 0x000000ff0000720c */ /* 0x040fe40001724270 */
[C---:B------:R-:W-:Y:S01]  /*b040*/  ISETP.GT.AND P3, PT, R0.reuse, RZ, P0 ;  /* 0x000000ff0000720c */ /* 0x040fe20000764270 */
[----:B------:R1:W-:Y:S01]  /*b050*/  @P5 STG.E.U16 desc[UR36][R8.64+0x70], R134 ;  /* 0x0000708608005986 */ /* 0x0003e2000c101524 */
[C---:B------:R-:W-:Y:S02]  /*b060*/  ISETP.GT.AND P2, PT, R0.reuse, 0x8, P2 ;  /* 0x000000080000780c */ /* 0x040fe40001744270 */
[----:B------:R-:W-:Y:S01]  /*b070*/  ISETP.GT.AND P4, PT, R0, 0x8, P0 ;  /* 0x000000080000780c */ /* 0x000fe20000784270 */
[----:B------:R1:W-:Y:S06]  /*b080*/  @P6 STG.E.U16 desc[UR36][R8.64+0x72], R135 ;  /* 0x0000728708006986 */ /* 0x0003ec000c101524 */
[----:B------:R1:W-:Y:S01]  /*b090*/  @P1 STG.E.U16 desc[UR36][R4.64+0x80], R104 ;  /* 0x0000806804001986 */ /* 0x0003e2000c101524 */
[----:B------:R-:W-:-:S03]  /*b0a0*/  ISETP.GT.AND P1, PT, R3, 0x48, PT ;  /* 0x000000480300780c */ /* 0x000fc60003f24270 */
[----:B------:R1:W-:Y:S01]  /*b0b0*/  @P3 STG.E.U16 desc[UR36][R4.64+0x82], R105 ;  /* 0x0000826904003986 */ /* 0x0003e2000c101524 */
[----:B------:R-:W-:Y:S02]  /*b0c0*/  ISETP.GT.AND P3, PT, R0, RZ, P1 ;  /* 0x000000ff0000720c */ /* 0x000fe40000f64270 */
[----:B------:R-:W-:Y:S01]  /*b0d0*/  P2R R11, PR, RZ, 0x2 ;  /* 0x00000002ff0b7803 */ /* 0x000fe20000000000 */
[----:B------:R1:W-:Y:S01]  /*b0e0*/  @P2 STG.E.U16 desc[UR36][R6.64+0x80], R106 ;  /* 0x0000806a06002986 */ /* 0x0003e2000c101524 */
[----:B------:R-:W-:-:S03]  /*b0f0*/  ISETP.GT.AND P2, PT, R3, 0x49, PT ;  /* 0x000000490300780c */ /* 0x000fc60003f44270 */
[----:B------:R1:W-:Y:S01]  /*b100*/  @P4 STG.E.U16 desc[UR36][R6.64+0x82], R107 ;  /* 0x0000826b06004986 */ /* 0x0003e2000c101524 */
[----:B------:R-:W-:Y:S02]  /*b110*/  ISETP.GT.AND P4, PT, R0, RZ, P2 ;  /* 0x000000ff0000720c */ /* 0x000fe40001784270 */
[----:B------:R-:W-:-:S03]  /*b120*/  P2R R10, PR, RZ, 0x4 ;  /* 0x00000004ff0a7803 */ /* 0x000fc60000000000 */
[----:B------:R1:W-:Y:S01]  /*b130*/  @P3 STG.E.U16 desc[UR36][R4.64+0x90], R108 ;  /* 0x0000906c04003986 */ /* 0x0003e2000c101524 */
[----:B------:R-:W-:-:S07]  /*b140*/  ISETP.GT.AND P3, PT, R0, 0x8, P1 ;  /* 0x000000080000780c */ /* 0x000fce0000f64270 */
[----:B------:R1:W-:Y:S01]  /*b150*/  @P4 STG.E.U16 desc[UR36][R4.64+0x92], R109 ;  /* 0x0000926d04004986 */ /* 0x0003e2000c101524 */
[----:B------:R-:W-:-:S05]  /*b160*/  ISETP.GT.AND P4, PT, R0, 0x8, P2 ;  /* 0x000000080000780c */ /* 0x000fca0001784270 */
[----:B------:R1:W-:Y:S01]  /*b170*/  @P3 STG.E.U16 desc[UR36][R6.64+0x90], R110 ;  /* 0x0000906e06003986 */ /* 0x0003e2000c101524 */
[----:B------:R-:W-:-:S07]  /*b180*/  ISETP.GT.AND P3, PT, R3, 0x50, PT ;  /* 0x000000500300780c */ /* 0x000fce0003f64270 */
[----:B------:R1:W-:Y:S01]  /*b190*/  @P4 STG.E.U16 desc[UR36][R6.64+0x92], R111 ;  /* 0x0000926f06004986 */ /* 0x0003e2000c101524 */
[----:B------:R-:W-:-:S13]  /*b1a0*/  ISETP.GT.AND P4, PT, R0, RZ, P3 ;  /* 0x000000ff0000720c */ /* 0x000fda0001f84270 */
[----:B------:R1:W-:Y:S01]  /*b1b0*/  @P4 STG.E.U16 desc[UR36][R4.64+0xa0], R112 ;  /* 0x0000a07004004986 */ /* 0x0003e2000c101524 */
[----:B------:R-:W-:-:S04]  /*b1c0*/  ISETP.GT.AND P4, PT, R3, 0x51, PT ;  /* 0x000000510300780c */ /* 0x000fc80003f84270 */
[----:B------:R-:W-:-:S13]  /*b1d0*/  ISETP.GT.AND P5, PT, R0, RZ, P4 ;  /* 0x000000ff0000720c */ /* 0x000fda00027a4270 */
[----:B------:R1:W-:Y:S01]  /*b1e0*/  @P5 STG.E.U16 desc[UR36][R4.64+0xa2], R113 ;  /* 0x0000a27104005986 */ /* 0x0003e2000c101524 */
[----:B------:R-:W-:-:S13]  /*b1f0*/  ISETP.GT.AND P5, PT, R0, 0x8, P3 ;  /* 0x000000080000780c */ /* 0x000fda0001fa4270 */
[----:B------:R1:W-:Y:S01]  /*b200*/  @P5 STG.E.U16 desc[UR36][R6.64+0xa0], R114 ;  /* 0x0000a07206005986 */ /* 0x0003e2000c101524 */
[----:B------:R-:W-:-:S13]  /*b210*/  ISETP.GT.AND P5, PT, R0, 0x8, P4 ;  /* 0x000000080000780c */ /* 0x000fda00027a4270 */
[----:B------:R1:W-:Y:S01]  /*b220*/  @P5 STG.E.U16 desc[UR36][R6.64+0xa2], R115 ;  /* 0x0000a27306005986 */ /* 0x0003e2000c101524 */
[----:B------:R-:W-:-:S04]  /*b230*/  ISETP.GT.AND P5, PT, R3, 0x58, PT ;  /* 0x000000580300780c */ /* 0x000fc80003fa4270 */
        /* <DEDUP_REMOVED lines=184> */
[C---:B------:R-:W-:Y:S01]  /*bdc0*/  ISETP.GT.AND P3, PT, R0.reuse, 0x88, P3 ;  /* 0x000000880000780c */ /* 0x040fe20001f64270 */
[----:B------:R1:W-:Y:S06]  /*bdd0*/  @P2 STG.E.U16 desc[UR36][R8.64+0x112], R31 ;  /* 0x0001121f08002986 */ /* 0x0003ec000c101524 */
[----:B------:R1:W-:Y:S01]  /*bde0*/  @P0 STG.E.U16 desc[UR36][R12.64+0x122], R33 ;  /* 0x000122210c000986 */ /* 0x0003e2000c101524 */
[----:B------:R-:W-:-:S02]  /*bdf0*/  ISETP.GT.AND P0, PT, R0, 0x80, P6 ;  /* 0x000000800000780c */ /* 0x000fc40003704270 */
[C---:B------:R-:W-:Y:S01]  /*be00*/  ISETP.GT.AND P6, PT, R0.reuse, 0x88, P6 ;  /* 0x000000880000780c */ /* 0x040fe200037c4270 */
[----:B------:R1:W-:Y:S01]  /*be10*/  @P1 STG.E.U16 desc[UR36][R12.64+0x120], R32 ;  /* 0x000120200c001986 */ /* 0x0003e2000c101524 */
[C---:B------:R-:W-:Y:S02]  /*be20*/  ISETP.GT.AND P1, PT, R0.reuse, 0x80, P5 ;  /* 0x000000800000780c */ /* 0x040fe40002f24270 */
[----:B------:R-:W-:Y:S01]  /*be30*/  ISETP.GT.AND P5, PT, R0, 0x88, P5 ;  /* 0x000000880000780c */ /* 0x000fe20002fa4270 */
[----:B------:R1:W-:Y:S04]  /*be40*/  @P3 STG.E.U16 desc[UR36][R8.64+0x120], R34 ;  /* 0x0001202208003986 */ /* 0x0003e8000c101524 */
[----:B------:R1:W-:Y:S04]  /*be50*/  @P4 STG.E.U16 desc[UR36][R8.64+0x122], R35 ;  /* 0x0001222308004986 */ /* 0x0003e8000c101524 */
[----:B------:R1:W-:Y:S04]  /*be60*/  @P0 STG.E.U16 desc[UR36][R12.64+0x132], R37 ;  /* 0x000132250c000986 */ /* 0x0003e8000c101524 */
[----:B------:R1:W-:Y:S04]  /*be70*/  @P1 STG.E.U16 desc[UR36][R12.64+0x130], R36 ;  /* 0x000130240c001986 */ /* 0x0003e8000c101524 */
[----:B------:R1:W-:Y:S04]  /*be80*/  @P5 STG.E.U16 desc[UR36][R8.64+0x130], R38 ;  /* 0x0001302608005986 */ /* 0x0003e8000c101524 */
[----:B------:R1:W-:Y:S02]  /*be90*/  @P6 STG.E.U16 desc[UR36][R8.64+0x132], R39 ;  /* 0x0001322708006986 */ /* 0x0003e4000c101524 */
.L_x_345:
[----:B------:R-:W-:Y:S05]  /*bea0*/  BSYNC B0 ;  /* 0x0000000000007941 */ /* 0x000fea0003800000 */
.L_x_29:
[----:B------:R-:W-:Y:S01]  /*beb0*/  ULDC UR4, c[0x0][0xc] ;  /* 0x0000030000047ab9 */ /* 0x000fe20000000800 */
[----:B------:R-:W-:Y:S01]  /*bec0*/  ULDC UR5, c[0x0][0x10] ;  /* 0x0000040000057ab9 */ /* 0x000fe20000000800 */
[----:B0-----:R-:W0:Y:S01]  /*bed0*/  LDC R3, c[0x0][0x14] ;  /* 0x00000500ff037b82 */ /* 0x001e220000000800 */
[----:B------:R-:W-:Y:S01]  /*bee0*/  UIMAD.WIDE.U32 UR4, UR4, UR5, URZ ;  /* 0x00000005040472a5 */ /* 0x000fe2000f8e003f */
[----:B-1----:R-:W-:Y:S01]  /*bef0*/  IMAD.MOV.U32 R4, RZ, RZ, R19 ;  /* 0x000000ffff047224 */ /* 0x002fe200078e0013 */
[----:B------:R-:W-:Y:S01]  /*bf00*/  PRMT R0, RZ, 0x7610, R0 ;  /* 0x00007610ff007816 */ /* 0x000fe20000000000 */
[----:B------:R-:W-:Y:S02]  /*bf10*/  IMAD.MOV.U32 R5, RZ, RZ, R18 ;  /* 0x000000ffff057224 */ /* 0x000fe400078e0012 */
[----:B------:R-:W-:Y:S02]  /*bf20*/  IMAD.MOV.U32 R23, RZ, RZ, -0x1 ;  /* 0xffffffffff177424 */ /* 0x000fe400078e00ff */
[----:B------:R-:W-:-:S02]  /*bf30*/  IMAD.MOV.U32 R17, RZ, RZ, -0x1 ;  /* 0xffffffffff117424 */ /* 0x000fc400078e00ff */
[----:B0-----:R-:W-:-:S04]  /*bf40*/  IMAD.WIDE.U32 R4, R3, UR4, R4 ;  /* 0x0000000403047c25 */ /* 0x001fc8000f8e0004 */
[----:B------:R-:W-:Y:S01]  /*bf50*/  IMAD R3, R3, UR5, RZ ;  /* 0x0000000503037c24 */ /* 0x000fe2000f8e02ff */
[----:B------:R-:W-:Y:S01]  /*bf60*/  ULDC.64 UR4, c[0x0][0x650] ;  /* 0x0001940000047ab9 */ /* 0x000fe20000000a00 */
[----:B------:R-:W-:Y:S01]  /*bf70*/  IMAD.MOV.U32 R19, RZ, RZ, R4 ;  /* 0x000000ffff137224 */ /* 0x000fe200078e0004 */
[----:B------:R-:W-:Y:S01]  /*bf80*/  ISETP.GE.U32.AND P0, PT, R4, UR4, PT ;  /* 0x0000000404007c0c */ /* 0x000fe2000bf06070 */
[----:B------:R-:W-:-:S05]  /*bf90*/  IMAD.IADD R18, R5, 0x1, R3 ;  /* 0x0000000105127824 */ /* 0x000fca00078e0203 */
[----:B------:R-:W-:-:S13]  /*bfa0*/  ISETP.GE.U32.AND.EX P0, PT, R18, UR5, PT, P0 ;  /* 0x0000000512007c0c */ /* 0x000fda000bf06100 */
[----:B------:R-:W-:Y:S05]  /*bfb0*/  @P0 BRA `(.L_x_346) ;  /* 0x0000000400700947 */ /* 0x000fea0003800000 */
[----:B---3--:R-:W0:Y:S01]  /*bfc0*/  S2R R20, SR_CTAID.X ;  /* 0x0000000000147919 */ /* 0x008e220000002500 */
[----:B------:R-:W1:Y:S01]  /*bfd0*/  LDC.64 R10, c[0x0][0x628] ;  /* 0x00018a00ff0a7b82 */ /* 0x000e620000000a00 */
[----:B------:R-:W-:Y:S01]  /*bfe0*/  ULDC UR4, c[0x0][0x150] ;  /* 0x0000540000047ab9 */ /* 0x000fe20000000800 */
[----:B----4-:R-:W-:Y:S01]  /*bff0*/  IMAD.MOV.U32 R8, RZ, RZ, R19 ;  /* 0x000000ffff087224 */ /* 0x010fe200078e0013 */
[----:B------:R-:W3:Y:S01]  /*c000*/  S2R R22, SR_CTAID.Y ;  /* 0x0000000000167919 */ /* 0x000ee20000002600 */
[----:B------:R-:W-:-:S04]  /*c010*/  IMAD.MOV.U32 R9, RZ, RZ, R18 ;  /* 0x000000ffff097224 */ /* 0x000fc800078e0012 */
[----:B------:R-:W4:Y:S08]  /*c020*/  LDC R23, c[0x0][0x144] ;  /* 0x00005100ff177b82 */ /* 0x000f300000000800 */
[----:B------:R-:W2:Y:S08]  /*c030*/  LDC R12, c[0x0][0x630] ;  /* 0x00018c00ff0c7b82 */ /* 0x000eb00000000800 */
[----:B------:R-:W2:Y:S01]  /*c040*/  LDC.64 R14, c[0x0][0x620] ;  /* 0x00018800ff0e7b82 */ /* 0x000ea20000000a00 */
[----:B-1----:R-:W-:-:S04]  /*c050*/  ISETP.NE.U32.AND P0, PT, R10, RZ, PT ;  /* 0x000000ff0a00720c */ /* 0x002fc80003f05070 */
[----:B------:R-:W-:Y:S02]  /*c060*/  ISETP.NE.AND.EX P0, PT, R11, RZ, PT, P0 ;  /* 0x000000ff0b00720c */ /* 0x000fe40003f05300 */
[----:B0-----:R-:W-:-:S05]  /*c070*/  I2FP.F32.U32 R0, R20 ;  /* 0x0000001400007245 */ /* 0x001fca0000201000 */
[----:B------:R-:W-:-:S04]  /*c080*/  FMUL R0, R0, UR4 ;  /* 0x0000000400007c20 */ /* 0x000fc80008400000 */
[----:B------:R0:W1:Y:S02]  /*c090*/  F2I.U32.TRUNC.NTZ R21, R0 ;  /* 0x0000000000157305 */ /* 0x000064000020f000 */
[----:B---34-:R-:W-:Y:S05]  /*c0a0*/  @!P0 BRA `(.L_x_347) ;  /* 0x0000000000288947 */ /* 0x018fea0003800000 */
[----:B0-----:R-:W0:Y:S02]  /*c0b0*/  LDC R0, c[0x0][0x634] ;  /* 0x00018d00ff007b82 */ /* 0x001e240000000800 */
        /* <DEDUP_REMOVED lines=9> */
.L_x_347:
[-CC-:B--2---:R-:W-:Y:S01]  /*c150*/  SHF.R.U64 R17, R8, R12.reuse, R9.reuse ;  /* 0x0000000c08117219 */ /* 0x184fe20000001209 */
[----:B------:R-:W2:Y:S01]  /*c160*/  LDC.64 R26, c[0x0][0x640] ;  /* 0x00019000ff1a7b82 */ /* 0x000ea20000000a00 */
[----:B0-----:R-:W-:Y:S01]  /*c170*/  SHF.R.U32.HI R0, RZ, R12, R9 ;  /* 0x0000000cff007219 */ /* 0x001fe20000011609 */
[----:B------:R-:W-:Y:S01]  /*c180*/  IMAD.MOV.U32 R4, RZ, RZ, R19 ;  /* 0x000000ffff047224 */ /* 0x000fe200078e0013 */
[----:B------:R-:W-:Y:S01]  /*c190*/  IADD3 R3, P0, RZ, -R17, RZ ;  /* 0x80000011ff037210 */ /* 0x000fe20007f1e0ff */
[----:B-1----:R-:W-:Y:S01]  /*c1a0*/  IMAD.MOV R21, RZ, RZ, -R21 ;  /* 0x000000ffff157224 */ /* 0x002fe200078e0a15 */
[----:B------:R-:W-:Y:S01]  /*c1b0*/  ULDC UR4, c[0x0][0x154] ;  /* 0x0000550000047ab9 */ /* 0x000fe20000000800 */
[----:B------:R-:W-:Y:S02]  /*c1c0*/  IMAD.MOV.U32 R7, RZ, RZ, 0x1 ;  /* 0x00000001ff077424 */ /* 0x000fe400078e00ff */
[----:B------:R-:W0:Y:S01]  /*c1d0*/  LDC R6, c[0x0][0x618] ;  /* 0x00018600ff067b82 */ /* 0x000e220000000800 */
[----:B------:R-:W-:-:S02]  /*c1e0*/  IMAD.X R5, RZ, RZ, ~R0, P0 ;  /* 0x000000ffff057224 */ /* 0x000fc400000e0e00 */
[----:B------:R-:W-:Y:S02]  /*c1f0*/  IMAD R21, R23, R21, R20 ;  /* 0x0000001517157224 */ /* 0x000fe400078e0214 */
[-C--:B------:R-:W-:Y:S02]  /*c200*/  IMAD R0, R5, R14.reuse, RZ ;  /* 0x0000000e05007224 */ /* 0x080fe400078e02ff */
[----:B------:R-:W-:Y:S01]  /*c210*/  IMAD.MOV.U32 R5, RZ, RZ, R18 ;  /* 0x000000ffff057224 */ /* 0x000fe200078e0012 */
[----:B------:R-:W1:Y:S01]  /*c220*/  LDC R8, c[0x0][0x608] ;  /* 0x00018200ff087b82 */ /* 0x000e620000000800 */
[----:B------:R-:W-:-:S04]  /*c230*/  IMAD.WIDE.U32 R4, R3, R14, R4 ;  /* 0x0000000e03047225 */ /* 0x000fc800078e0004 */
[----:B------:R-:W-:-:S03]  /*c240*/  IMAD R3, R3, R15, R0 ;  /* 0x0000000f03037224 */ /* 0x000fc600078e0200 */
[----:B------:R-:W3:Y:S01]  /*c250*/  LDC R24, c[0x0][0x658] ;  /* 0x00019600ff187b82 */ /* 0x000ee20000000800 */
[----:B------:R-:W-:Y:S01]  /*c260*/  I2FP.F32.U32 R0, R22 ;  /* 0x0000001600007245 */ /* 0x000fe20000201000 */
[----:B------:R-:W-:Y:S01]  /*c270*/  IMAD.IADD R3, R5, 0x1, R3 ;  /* 0x0000000105037824 */ /* 0x000fe200078e0203 */
[----:B--2---:R-:W-:Y:S01]  /*c280*/  ISETP.NE.U32.AND P0, PT, R26, RZ, PT ;  /* 0x000000ff1a00720c */ /* 0x004fe20003f05070 */
[----:B------:R-:W-:Y:S02]  /*c290*/  IMAD.MOV.U32 R5, RZ, RZ, -0x1 ;  /* 0xffffffffff057424 */ /* 0x000fe400078e00ff */
[----:B------:R-:W-:Y:S02]  /*c2a0*/  FMUL R0, R0, UR4 ;  /* 0x0000000400007c20 */ /* 0x000fe40008400000 */
[----:B------:R-:W2:Y:S01]  /*c2b0*/  LDC R15, c[0x0][0x148] ;  /* 0x00005200ff0f7b82 */ /* 0x000ea20000000800 */
[----:B0-----:R-:W-:Y:S01]  /*c2c0*/  SHF.R.U64 R12, R4, R6, R3 ;  /* 0x00000006040c7219 */ /* 0x001fe20000001203 */
[----:B------:R0:W4:Y:S01]  /*c2d0*/  F2I.U32.TRUNC.NTZ R13, R0 ;  /* 0x00000000000d7305 */ /* 0x000122000020f000 */
[----:B------:R-:W-:-:S02]  /*c2e0*/  ISETP.NE.AND.EX P0, PT, R27, RZ, PT, P0 ;  /* 0x000000ff1b00720c */ /* 0x000fc40003f05300 */
[----:B------:R-:W-:-:S03]  /*c2f0*/  SHF.R.U32.HI R3, RZ, R6, R3 ;  /* 0x00000006ff037219 */ /* 0x000fc60000011603 */
[----:B------:R-:W0:Y:S01]  /*c300*/  LDC R20, c[0x0][0x600] ;  /* 0x00018000ff147b82 */ /* 0x000e220000000800 */
[-CC-:B-1----:R-:W-:Y:S02]  /*c310*/  SHF.R.U64 R10, R12, R8.reuse, R3.reuse ;  /* 0x000000080c0a7219 */ /* 0x182fe40000001203 */
[----:B------:R-:W-:-:S05]  /*c320*/  SHF.R.U32.HI R3, RZ, R8, R3 ;  /* 0x00000008ff037219 */ /* 0x000fca0000011603 */
[----:B------:R-:W1:Y:S01]  /*c330*/  LDC R25, c[0x0][0x648] ;  /* 0x00019200ff197b82 */ /* 0x000e620000000800 */
[-C--:B---3--:R-:W-:Y:S02]  /*c340*/  SHF.L.U32 R4, R5, R24.reuse, RZ ;  /* 0x0000001805047219 */ /* 0x088fe400000006ff */
[-CC-:B------:R-:W-:Y:S02]  /*c350*/  SHF.R.U64 R14, R10, R24.reuse, R3.reuse ;  /* 0x000000180a0e7219 */ /* 0x180fe40000001203 */
[----:B------:R-:W-:Y:S02]  /*c360*/  SHF.R.U32.HI R5, RZ, R24, R3 ;  /* 0x00000018ff057219 */ /* 0x000fe40000011603 */
[----:B------:R-:W-:Y:S01]  /*c370*/  LOP3.LUT R23, RZ, R4, RZ, 0x33, !PT ;  /* 0x00000004ff177212 */ /* 0x000fe200078e33ff */
[----:B------:R-:W3:Y:S01]  /*c380*/  LDC R28, c[0x0][0x638] ;  /* 0x00018e00ff1c7b82 */ /* 0x000ee20000000800 */
[----:B------:R-:W-:Y:S01]  /*c390*/  SHF.L.U32 R24, R7, R24, RZ ;  /* 0x0000001807187219 */ /* 0x000fe200000006ff */
[----:B------:R-:W-:-:S06]  /*c3a0*/  IMAD.MOV.U32 R4, RZ, RZ, R14 ;  /* 0x000000ffff047224 */ /* 0x000fcc00078e000e */
[----:B------:R-:W0:Y:S01]  /*c3b0*/  LDC R29, c[0x0][0x610] ;  /* 0x00018400ff1d7b82 */ /* 0x000e220000000800 */
[----:B----4-:R-:W-:Y:S05]  /*c3c0*/  @!P0 BRA `(.L_x_348) ;  /* 0x0000000000288947 */ /* 0x010fea0003800000 */
[----:B------:R-:W4:Y:S02]  /*c3d0*/  LDC R3, c[0x0][0x64c] ;  /* 0x00019300ff037b82 */ /* 0x000f240000000800 */
[----:B----4-:R-:W-:-:S05]  /*c3e0*/  IADD3 R3, P0, R14, R3, RZ ;  /* 0x000000030e037210 */ /* 0x010fca0007f1e0ff */
        /* <DEDUP_REMOVED lines=8> */
.L_x_348:
[----:B------:R-:W4:Y:S01]  /*c470*/  LDC R3, c[0x0][0x65c] ;  /* 0x00019700ff037b82 */ /* 0x000f220000000800 */
[----:B01----:R-:W-:Y:S01]  /*c480*/  SHF.R.U64 R0, R4, R25, R5 ;  /* 0x0000001904007219 */ /* 0x003fe20000001205 */
[----:B------:R-:W-:Y:S01]  /*c490*/  IMAD.MOV R13, RZ, RZ, -R13 ;  /* 0x000000ffff0d7224 */ /* 0x000fe200078e0a0d */
[----:B------:R-:W-:Y:S01]  /*c4a0*/  LOP3.LUT R5, R10, R23, RZ, 0xc0, !PT ;  /* 0x000000170a057212 */ /* 0x000fe200078ec0ff */
[----:B------:R-:W-:Y:S02]  /*c4b0*/  VIADD R7, R20, 0xffffffff ;  /* 0xffffffff14077836 */ /* 0x000fe40000000000 */
[----:B------:R-:W-:Y:S01]  /*c4c0*/  IMAD.MOV.U32 R4, RZ, RZ, 0x1 ;  /* 0x00000001ff047424 */ /* 0x000fe200078e00ff */
[----:B----4-:R-:W-:Y:S01]  /*c4d0*/  ISETP.NE.AND P0, PT, R3, 0x1, PT ;  /* 0x000000010300780c */ /* 0x010fe20003f05270 */
[----:B------:R-:W-:-:S12]  /*c4e0*/  IMAD.MOV R3, RZ, RZ, -R0 ;  /* 0x000000ffff037224 */ /* 0x000fd800078e0a00 */
[----:B--2---:R-:W-:Y:S02]  /*c4f0*/  @P0 IMAD R21, R15, R13, R22 ;  /* 0x0000000d0f150224 */ /* 0x004fe400078e0216 */
[----:B------:R-:W-:Y:S01]  /*c500*/  IMAD R22, R24, R0, R5 ;  /* 0x0000000018167224 */ /* 0x000fe200078e0205 */
[----:B------:R-:W-:Y:S01]  /*c510*/  LOP3.LUT R5, R12, R7, RZ, 0xc0, !PT ;  /* 0x000000070c057212 */ /* 0x000fe200078ec0ff */
[----:B---3--:R-:W-:Y:S02]  /*c520*/  IMAD R0, R3, R28, R14 ;  /* 0x0000001c03007224 */ /* 0x008fe400078e020e */
[----:B------:R-:W-:Y:S02]  /*c530*/  IMAD R22, R22, R29, R21 ;  /* 0x0000001d16167224 */ /* 0x000fe400078e0215 */
[----:B------:R-:W-:Y:S01]  /*c540*/  IMAD R3, R0, R20, R5 ;  /* 0x0000001400037224 */ /* 0x000fe200078e0205 */
[----:B------:R-:W-:-:S04]  /*c550*/  PRMT R0, R4, 0x7610, R0 ;  /* 0x0000761004007816 */ /* 0x000fc80000000000 */
[----:B------:R-:W-:Y:S02]  /*c560*/  SEL R23, R3, R22, !P0 ;  /* 0x0000001603177207 */ /* 0x000fe40004000000 */
[----:B------:R-:W-:-:S07]  /*c570*/  SEL R22, R22, R3, !P0 ;  /* 0x0000000316167207 */ /* 0x000fce0004000000 */
.L_x_346:
[----:B------:R-:W-:-:S13]  /*c580*/  LOP3.LUT P0, RZ, R0, 0xff, RZ, 0xc0, !PT ;  /* 0x000000ff00ff7812 */ /* 0x000fda000780c0ff */
[----:B------:R-:W-:Y:S05]  /*c590*/  @P0 BRA `(.L_x_349) ;  /* 0xffffff4c00040947 */ /* 0x000fea000383ffff */
[----:B------:R-:W-:Y:S05]  /*c5a0*/  EXIT ;  /* 0x000000000000794d */ /* 0x000fea0003800000 */
.L_x_4:
[----:B0-----:R-:W-:Y:S01]  /*c5b0*/  ULDC.64 UR4, c[0x0][0x650] ;  /* 0x0001940000047ab9 */ /* 0x001fe20000000a00 */
        /* <DEDUP_REMOVED lines=25> */
.L_x_351:
        /* <DEDUP_REMOVED lines=18> */
[----:B------:R-:W4:Y:S04]  /*c870*/  LDC R14, c[0x0][0x608] ;  /* 0x00018200ff0e7b82 */ /* 0x000f280000000800 */
[-C--:B0-----:R-:W-:Y:S02]  /*c880*/  SHF.R.U64 R10, R6, R8.reuse, R5 ;  /* 0x00000008060a7219 */ /* 0x081fe40000001205 */
[----:B------:R-:W-:Y:S02]  /*c890*/  I2FP.F32.U32 R6, R3 ;  /* 0x0000000300067245 */ /* 0x000fe40000201000 */
[----:B------:R-:W0:Y:S01]  /*c8a0*/  LDC R9, c[0x0][0x658] ;  /* 0x00019600ff097b82 */ /* 0x000e220000000800 */
[----:B-1----:R-:W-:Y:S01]  /*c8b0*/  ISETP.NE.U32.AND P0, PT, R24, RZ, PT ;  /* 0x000000ff1800720c */ /* 0x002fe20003f05070 */
[----:B---3--:R-:W-:Y:S01]  /*c8c0*/  IMAD.MOV R2, RZ, RZ, -R11 ;  /* 0x000000ffff027224 */ /* 0x008fe200078e0a0b */
[----:B------:R-:W-:Y:S01]  /*c8d0*/  SHF.R.U32.HI R5, RZ, R8, R5 ;  /* 0x00000008ff057219 */ /* 0x000fe20000011605 */
[----:B------:R-:W-:Y:S01]  /*c8e0*/  FMUL R6, R6, UR4 ;  /* 0x0000000406067c20 */ /* 0x000fe20008400000 */
[----:B------:R-:W-:Y:S01]  /*c8f0*/  ISETP.NE.AND.EX P0, PT, R25, RZ, PT, P0 ;  /* 0x000000ff1900720c */ /* 0x000fe20003f05300 */
[----:B------:R-:W-:-:S02]  /*c900*/  IMAD.MOV.U32 R8, RZ, RZ, -0x1 ;  /* 0xffffffffff087424 */ /* 0x000fc400078e00ff */
[----:B------:R-:W1:Y:S01]  /*c910*/  LDC R20, c[0x0][0x148] ;  /* 0x00005200ff147b82 */ /* 0x000e620000000800 */
[----:B--2---:R-:W-:Y:S02]  /*c920*/  IMAD R22, R13, R2, R4 ;  /* 0x000000020d167224 */ /* 0x004fe400078e0204 */
[----:B------:R-:W-:-:S05]  /*c930*/  IMAD.MOV.U32 R4, RZ, RZ, 0x1 ;  /* 0x00000001ff047424 */ /* 0x000fca00078e00ff */
[----:B------:R-:W2:Y:S01]  /*c940*/  LDC R17, c[0x0][0x600] ;  /* 0x00018000ff117b82 */ /* 0x000ea20000000800 */
[-CC-:B----4-:R-:W-:Y:S02]  /*c950*/  SHF.R.U64 R13, R10, R14.reuse, R5.reuse ;  /* 0x0000000e0a0d7219 */ /* 0x190fe40000001205 */
[----:B------:R-:W-:Y:S02]  /*c960*/  SHF.R.U32.HI R2, RZ, R14, R5 ;  /* 0x0000000eff027219 */ /* 0x000fe40000011605 */
[----:B------:R3:W4:Y:S03]  /*c970*/  F2I.U32.TRUNC.NTZ R14, R6 ;  /* 0x00000006000e7305 */ /* 0x000726000020f000 */
[----:B------:R-:W1:Y:S01]  /*c980*/  LDC R21, c[0x0][0x648] ;  /* 0x00019200ff157b82 */ /* 0x000e620000000800 */
[-C--:B0-----:R-:W-:Y:S02]  /*c990*/  SHF.R.U64 R15, R13, R9.reuse, R2 ;  /* 0x000000090d0f7219 */ /* 0x081fe40000001202 */
[----:B------:R-:W-:-:S02]  /*c9a0*/  SHF.L.U32 R8, R8, R9, RZ ;  /* 0x0000000908087219 */ /* 0x000fc400000006ff */
[-C--:B------:R-:W-:Y:S01]  /*c9b0*/  SHF.L.U32 R26, R4, R9.reuse, RZ ;  /* 0x00000009041a7219 */ /* 0x080fe200000006ff */
[----:B------:R-:W-:Y:S01]  /*c9c0*/  IMAD.MOV.U32 R4, RZ, RZ, R15 ;  /* 0x000000ffff047224 */ /* 0x000fe200078e000f */
[----:B------:R-:W-:Y:S01]  /*c9d0*/  SHF.R.U32.HI R5, RZ, R9, R2 ;  /* 0x00000009ff057219 */ /* 0x000fe20000011602 */
[----:B------:R-:W0:Y:S01]  /*c9e0*/  LDC R23, c[0x0][0x638] ;  /* 0x00018e00ff177b82 */ /* 0x000e220000000800 */
[----:B------:R-:W-:-:S07]  /*c9f0*/  LOP3.LUT R28, RZ, R8, RZ, 0x33, !PT ;  /* 0x00000008ff1c7212 */ /* 0x000fce00078e33ff */
        /* <DEDUP_REMOVED lines=12> */
.L_x_352:
[----:B------:R-:W3:Y:S01]  /*cac0*/  LDC R2, c[0x0][0x65c] ;  /* 0x00019700ff027b82 */ /* 0x000ee20000000800 */
[----:B-1----:R-:W-:Y:S01]  /*cad0*/  SHF.R.U64 R5, R4, R21, R5 ;  /* 0x0000001504057219 */ /* 0x002fe20000001205 */
[----:B------:R-:W-:Y:S02]  /*cae0*/  IMAD.MOV R14, RZ, RZ, -R14 ;  /* 0x000000ffff0e7224 */ /* 0x000fe400078e0a0e */
[----:B--2---:R-:W-:Y:S02]  /*caf0*/  VIADD R9, R17, 0xffffffff ;  /* 0xffffffff11097836 */ /* 0x004fe40000000000 */
[----:B------:R-:W-:Y:S02]  /*cb00*/  IMAD.MOV R4, RZ, RZ, -R5 ;  /* 0x000000ffff047224 */ /* 0x000fe400078e0a05 */
[----:B------:R-:W-:Y:S01]  /*cb10*/  IMAD.MOV.U32 R6, RZ, RZ, R12 ;  /* 0x000000ffff067224 */ /* 0x000fe200078e000c */
[----:B---3--:R-:W-:Y:S02]  /*cb20*/  ISETP.NE.AND P0, PT, R2, 0x1, PT ;  /* 0x000000010200780c */ /* 0x008fe40003f05270 */
[----:B------:R-:W-:-:S05]  /*cb30*/  LOP3.LUT R2, R13, R28, RZ, 0xc0, !PT ;  /* 0x0000001c0d027212 */ /* 0x000fca00078ec0ff */
[----:B------:R-:W-:Y:S02]  /*cb40*/  IMAD R7, R26, R5, R2 ;  /* 0x000000051a077224 */ /* 0x000fe400078e0202 */
[----:B0-----:R-:W-:Y:S02]  /*cb50*/  IMAD R2, R4, R23, R15 ;  /* 0x0000001704027224 */ /* 0x001fe400078e020f */
[----:B------:R-:W-:Y:S02]  /*cb60*/  IMAD.MOV.U32 R5, RZ, RZ, 0x1 ;  /* 0x00000001ff057424 */ /* 0x000fe400078e00ff */
[----:B------:R-:W-:Y:S01]  /*cb70*/  @P0 IMAD R22, R20, R14, R3 ;  /* 0x0000000e14160224 */ /* 0x000fe200078e0203 */
[----:B------:R-:W-:-:S03]  /*cb80*/  LOP3.LUT R3, R10, R9, RZ, 0xc0, !PT ;  /* 0x000000090a037212 */ /* 0x000fc600078ec0ff */
[----:B------:R-:W-:Y:S02]  /*cb90*/  IMAD R7, R7, R27, R22 ;  /* 0x0000001b07077224 */ /* 0x000fe400078e0216 */
[----:B------:R-:W-:Y:S01]  /*cba0*/  IMAD R4, R2, R17, R3 ;  /* 0x0000001102047224 */ /* 0x000fe200078e0203 */
[----:B------:R-:W-:-:S04]  /*cbb0*/  PRMT R2, R5, 0x7610, R2 ;  /* 0x0000761005027816 */ /* 0x000fc80000000002 */
[----:B------:R-:W-:Y:S02]  /*cbc0*/  SEL R13, R4, R7, !P0 ;  /* 0x00000007040d7207 */ /* 0x000fe40004000000 */
[----:B------:R-:W-:-:S07]  /*cbd0*/  SEL R7, R7, R4, !P0 ;  /* 0x0000000407077207 */ /* 0x000fce0004000000 */
.L_x_350:
[----:B------:R-:W-:-:S08]  /*cbe0*/  NOP ;  /* 0x0000000000007918 */ /* 0x000fd00000000000 */
[----:B------:R-:W0:-:S00]  /*cbf0*/  USETMAXREG.DEALLOC.CTAPOOL 0x28 ;  /* 0x00000028000079c8 */ /* 0x000e0000080e0500 */
[----:B0-----:R-:W-:-:S13]  /*cc00*/  ISETP.NE.AND P0, PT, R0, RZ, PT ;  /* 0x000000ff0000720c */ /* 0x001fda0003f05270 */
[----:B------:R-:W-:Y:S05]  /*cc10*/  @P0 EXIT ;  /* 0x000000000000094d */ /* 0x000fea0003800000 */
[----:B------:R-:W-:Y:S01]  /*cc20*/  LOP3.LUT P0, RZ, R2, 0xff, RZ, 0xc0, !PT ;  /* 0x000000ff02ff7812 */ /* 0x000fe2000780c0ff */
[----:B------:R-:W-:Y:S02]  /*cc30*/  IMAD.MOV.U32 R0, RZ, RZ, 0x1 ;  /* 0x00000001ff007424 */ /* 0x000fe400078e00ff */
[----:B------:R-:W-:-:S10]  /*cc40*/  IMAD.MOV.U32 R11, RZ, RZ, RZ ;  /* 0x000000ffff0b7224 */ /* 0x000fd400078e00ff */
[----:B------:R-:W-:Y:S05]  /*cc50*/  @!P0 BRA `(.L_x_353) ;  /* 0x0000000c00448947 */ /* 0x000fea0003800000 */
[----:B------:R-:W0:Y:S01]  /*cc60*/  LDC R0, c[0x0][0x28c] ;  /* 0x0000a300ff007b82 */ /* 0x000e220000000800 */
[----:B------:R-:W1:Y:S01]  /*cc70*/  S2R R4, SR_TID.X ;  /* 0x0000000000047919 */ /* 0x000e620000002100 */
[----:B------:R-:W-:Y:S01]  /*cc80*/  ULDC UR5, c[0x0][0x600] ;  /* 0x0001800000057ab9 */ /* 0x000fe20000000800 */
[----:B------:R-:W-:Y:S01]  /*cc90*/  ULDC UR4, c[0x0][0xc] ;  /* 0x0000030000047ab9 */ /* 0x000fe20000000800 */
[----:B------:R-:W-:Y:S01]  /*cca0*/  UIADD3 UR16, UR5, -0x1, URZ ;  /* 0xffffffff05107890 */ /* 0x000fe2000fffe03f */
[----:B------:R-:W-:Y:S01]  /*ccb0*/  BSSY B0, `(.L_x_353) ;  /* 0x00000cb000007945 */ /* 0x000fe20003800000 */
[----:B------:R-:W-:Y:S01]  /*ccc0*/  ULDC UR6, c[0x0][0x658] ;  /* 0x0001960000067ab9 */ /* 0x000fe20000000800 */
[----:B------:R-:W-:Y:S01]  /*ccd0*/  ULDC UR5, c[0x0][0x10] ;  /* 0x0000040000057ab9 */ /* 0x000fe20000000800 */
[----:B------:R-:W-:Y:S01]  /*cce0*/  UMOV UR7, 0xffffffff ;  /* 0xffffffff00077882 */ /* 0x000fe20000000000 */
[----:B------:R-:W-:Y:S01]  /*ccf0*/  UMOV UR8, 0x1 ;  /* 0x0000000100087882 */ /* 0x000fe20000000000 */
[----:B------:R-:W-:Y:S01]  /*cd00*/  UIMAD.WIDE.U32 UR4, UR4, UR5, URZ ;  /* 0x00000005040472a5 */ /* 0x000fe2000f8e003f */
[----:B------:R-:W-:Y:S01]  /*cd10*/  IMAD.MOV.U32 R12, RZ, RZ, 0x1 ;  /* 0x00000001ff0c7424 */ /* 0x000fe200078e00ff */
[----:B------:R-:W-:Y:S01]  /*cd20*/  USHF.L.U32 UR7, UR7, UR6, URZ ;  /* 0x0000000607077299 */ /* 0x000fe2000800063f */
[----:B------:R-:W-:Y:S01]  /*cd30*/  LOP3.LUT R10, R16, 0x2, RZ, 0xfc, !PT ;  /* 0x00000002100a7812 */ /* 0x000fe200078efcff */
[----:B------:R-:W-:Y:S01]  /*cd40*/  USHF.L.U32 UR18, UR8, UR6, URZ ;  /* 0x0000000608127299 */ /* 0x000fe2000800063f */
[----:B------:R-:W-:Y:S01]  /*cd50*/  IMAD.MOV.U32 R11, RZ, RZ, RZ ;  /* 0x000000ffff0b7224 */ /* 0x000fe200078e00ff */
[----:B------:R-:W-:Y:S01]  /*cd60*/  ULOP3.LUT UR17, URZ, UR7, URZ, 0x33, !UPT ;  /* 0x000000073f117292 */ /* 0x000fe2000f8e333f */
[----:B------:R-:W-:Y:S01]  /*cd70*/  ULDC UR6, c[0x0][0x14] ;  /* 0x0000050000067ab9 */ /* 0x000fe20000000800 */
[----:B------:R-:W-:Y:S01]  /*cd80*/  ULDC.64 UR22, c[0x0][0x198] ;  /* 0x0000660000167ab9 */ /* 0x000fe20000000a00 */
[----:B------:R-:W-:-:S02]  /*cd90*/  UIMAD.WIDE.U32 UR20, UR4, UR6, URZ ;  /* 0x00000006041472a5 */ /* 0x000fc4000f8e003f */
[----:B------:R-:W-:Y:S01]  /*cda0*/  UIMAD UR13, UR5, UR6, URZ ;  /* 0x00000006050d72a4 */ /* 0x000fe2000f8e023f */
[----:B0-----:R-:W-:-:S03]  /*cdb0*/  VIADD R0, R0, 0xf ;  /* 0x0000000f00007836 */ /* 0x001fc60000000000 */
[----:B------:R-:W-:Y:S02]  /*cdc0*/  UIADD3 UR13, UR21, UR13, URZ ;  /* 0x0000000d150d7290 */ /* 0x000fe4000fffe03f */
[----:B------:R-:W-:-:S04]  /*cdd0*/  SHF.R.S32.HI R3, RZ, 0x1f, R0 ;  /* 0x0000001fff037819 */ /* 0x000fc80000011400 */
[----:B------:R-:W-:Y:S01]  /*cde0*/  LEA.HI R3, R3, R0, RZ, 0x4 ;  /* 0x0000000003037211 */ /* 0x000fe200078f20ff */
[----:B------:R-:W-:Y:S01]  /*cdf0*/  IMAD.MOV.U32 R0, RZ, RZ, 0x1 ;  /* 0x00000001ff007424 */ /* 0x000fe200078e00ff */
[C---:B-1----:R-:W-:Y:S02]  /*ce00*/  LOP3.LUT P2, RZ, R4.reuse, 0x7f, RZ, 0xc0, !PT ;  /* 0x0000007f04ff7812 */ /* 0x042fe4000784c0ff */
[----:B------:R-:W-:Y:S02]  /*ce10*/  SHF.R.S32.HI R8, RZ, 0x4, R3 ;  /* 0x00000004ff087819 */ /* 0x000fe40000011403 */
[----:B------:R-:W-:-:S03]  /*ce20*/  LOP3.LUT P0, RZ, R4, 0x1f, RZ, 0xc0, !PT ;  /* 0x0000001f04ff7812 */ /* 0x000fc6000780c0ff */
[----:B------:R-:W-:Y:S01]  /*ce30*/  VIADD R9, R8, 0x1 ;  /* 0x0000000108097836 */ /* 0x000fe20000000000 */
[----:B------:R-:W-:-:S13]  /*ce40*/  PLOP3.LUT P0, PT, P0, P2, PT, 0x8a, 0x0 ;  /* 0x000000000000781c */ /* 0x000fda0000705172 */
.L_x_365:
[----:B------:R-:W-:-:S03]  /*ce50*/  UMOV UR4, 0xffffffff ;  /* 0xffffffff00047882 */ /* 0x000fc60000000000 */
[----:B------:R-:W-:Y:S05]  /*ce60*/  BRA.DIV UR4, `(.L_x_354) ;  /* 0x0000001604ec7947 */ /* 0x000fea000b800000 */
[----:B------:R-:W-:-:S13]  /*ce70*/  ELECT P6, URZ, PT ;  /* 0x00000000003f782f */ /* 0x000fda00038c0000 */
.L_x_392:
[----:B------:R-:W0:Y:S01]  /*ce80*/  LDC R2, c[0x0][0x28c] ;  /* 0x0000a300ff027b82 */ /* 0x000e220000000800 */
[----:B------:R-:W-:Y:S01]  /*ce90*/  BSSY B1, `(.L_x_355) ;  /* 0x0000037000017945 */ /* 0x000fe20003800000 */
[----:B0-----:R-:W-:-:S13]  /*cea0*/  ISETP.LT.OR P6, PT, R2, 0x1, !P6 ;  /* 0x000000010200780c */ /* 0x001fda00077c1670 */
[----:B------:R-:W-:Y:S05]  /*ceb0*/  @P6 BRA `(.L_x_356) ;  /* 0x0000000000d06947 */ /* 0x000fea0003800000 */
[----:B------:R-:W-:Y:S02]  /*cec0*/  IMAD R13, R13, 0xa0, RZ ;  /* 0x000000a00d0d7824 */ /* 0x000fe400078e02ff */
[----:B------:R-:W-:Y:S02]  /*ced0*/  IMAD R15, R7, 0xc0, RZ ;  /* 0x000000c0070f7824 */ /* 0x000fe400078e02ff */
[----:B------:R-:W-:Y:S02]  /*cee0*/  IMAD.MOV.U32 R20, RZ, RZ, RZ ;  /* 0x000000ffff147224 */ /* 0x000fe400078e00ff */
[----:B------:R-:W-:Y:S02]  /*cef0*/  IMAD.MOV.U32 R2, RZ, RZ, R9 ;  /* 0x000000ffff027224 */ /* 0x000fe400078e0009 */
[----:B------:R-:W-:Y:S02]  /*cf00*/  IMAD.MOV.U32 R3, RZ, RZ, R0 ;  /* 0x000000ffff037224 */ /* 0x000fe400078e0000 */
[----:B------:R-:W-:-:S07]  /*cf10*/  IMAD.MOV.U32 R4, RZ, RZ, R11 ;  /* 0x000000ffff047224 */ /* 0x000fce00078e000b */
.L_x_360:
[----:B------:R-:W0:Y:S01]  /*cf20*/  S2R R14, SR_CgaCtaId ;  /* 0x00000000000e7919 */ /* 0x000e220000008800 */
[----:B------:R-:W-:Y:S01]  /*cf30*/  MOV R5, 0x400 ;  /* 0x0000040000057802 */ /* 0x000fe20000000f00 */
[----:B------:R-:W1:Y:S03]  /*cf40*/  @!P2 LDC R7, c[0x0][0x500] ;  /* 0x00014000ff07ab82 */ /* 0x000e660000000800 */
[----:B0-----:R-:W-:Y:S02]  /*cf50*/  LEA R17, R14, R5, 0x18 ;  /* 0x000000050e117211 */ /* 0x001fe400078ec0ff */
[----:B------:R-:W-:-:S03]  /*cf60*/  SHF.L.U32 R5, R3, 0x1f, RZ ;  /* 0x0000001f03057819 */ /* 0x000fc600000006ff */
[----:B------:R-:W-:-:S04]  /*cf70*/  IMAD R14, R4, 0x8, R17 ;  /* 0x00000008040e7824 */ /* 0x000fc800078e0211 */
[----:B------:R-:W0:Y:S02]  /*cf80*/  SYNCS.PHASECHK.TRANS64.TRYWAIT P1, [R14+URZ+0xa0], R5 ;  /* 0x0000a0050e0075a7 */ /* 0x000e24000802017f */
[----:B01----:R-:W-:Y:S05]  /*cf90*/  @!P1 BRA `(.L_x_357) ;  /* 0x0000001400c09947 */ /* 0x003fea0003800000 */
.L_x_393:
[----:B0-----:R-:W-:Y:S01]  /*cfa0*/  PRMT R5, R10, 0x9910, RZ ;  /* 0x000099100a057816 */ /* 0x001fe200000000ff */
[----:B------:R0:W-:Y:S03]  /*cfb0*/  @!P2 SYNCS.ARRIVE.TRANS64 RZ, [R14+URZ], R7 ;  /* 0x000000070effa9a7 */ /* 0x0001e6000800003f */
[----:B------:R-:W-:-:S13]  /*cfc0*/  ISETP.NE.AND P1, PT, R5, 0x2, PT ;  /* 0x000000020500780c */ /* 0x000fda0003f25270 */
[----:B0-----:R-:W-:Y:S05]  /*cfd0*/  @P1 BRA `(.L_x_358) ;  /* 0x0000000000041947 */ /* 0x001fea0003800000 */
[----:B------:R-:W-:Y:S01]  /*cfe0*/  BPT.TRAP 0x1 ;  /* 0x000000040000795c */ /* 0x000fe20000300000 */
.L_x_358:
[----:B------:R-:W-:Y:S05]  /*cff0*/  @P0 BRA `(.L_x_359) ;  /* 0x0000000000040947 */ /* 0x000fea0003800000 */
[----:B------:R-:W-:Y:S01]  /*d000*/  BPT.TRAP 0x1 ;  /* 0x000000040000795c */ /* 0x000fe20000300000 */
.L_x_359:
[--C-:B------:R-:W-:Y:S01]  /*d010*/  IMAD R5, R4, 0x1800, R17.reuse ;  /* 0x0000180004057824 */ /* 0x100fe200078e0211 */
[----:B------:R-:W-:Y:S01]  /*d020*/  R2UR UR9, R14 ;  /* 0x000000000e0972ca */ /* 0x000fe200000e0000 */
[----:B------:R-:W-:Y:S01]  /*d030*/  IMAD R17, R4, 0x1400, R17 ;  /* 0x0000140004117824 */ /* 0x000fe200078e0211 */
[----:B------:R-:W-:Y:S01]  /*d040*/  UIADD3 UR4, UP0, UR22, 0xf0, URZ ;  /* 0x000000f016047890 */ /* 0x000fe2000ff1e03f */
[----:B------:R-:W-:Y:S01]  /*d050*/  VIADD R2, R2, 0xffffffff ;  /* 0xffffffff02027836 */ /* 0x000fe20000000000 */
[----:B------:R-:W-:Y:S01]  /*d060*/  R2UR UR5, R5 ;  /* 0x00000000050572ca */ /* 0x000fe200000e0000 */
[----:B------:R-:W-:Y:S01]  /*d070*/  UIADD3 UR24, UP1, UR22, 0x1f0, URZ ;  /* 0x000001f016187890 */ /* 0x000fe2000ff3e03f */
[----:B------:R-:W-:Y:S01]  /*d080*/  R2UR UR8, R17 ;  /* 0x00000000110872ca */ /* 0x000fe200000e0000 */
[----:B------:R-:W-:Y:S01]  /*d090*/  VIADD R4, R4, 0x1 ;  /* 0x0000000104047836 */ /* 0x000fe20000000000 */
[----:B------:R-:W-:Y:S01]  /*d0a0*/  R2UR UR11, R15 ;  /* 0x000000000f0b72ca */ /* 0x000fe200000e0000 */
[----:B------:R-:W-:Y:S01]  /*d0b0*/  UIADD3.X UR25, URZ, UR23, URZ, UP1, !UPT ;  /* 0x000000173f197290 */ /* 0x000fe20008ffe43f */
[----:B------:R-:W-:Y:S01]  /*d0c0*/  R2UR UR10, R20 ;  /* 0x00000000140a72ca */ /* 0x000fe200000e0000 */
[----:B------:R-:W-:Y:S01]  /*d0d0*/  UMOV UR6, 0x0 ;  /* 0x0000000000067882 */ /* 0x000fe20000000000 */
[----:B------:R-:W-:Y:S01]  /*d0e0*/  R2UR UR12, R6 ;  /* 0x00000000060c72ca */ /* 0x000fe200000e0000 */
[----:B------:R-:W-:Y:S01]  /*d0f0*/  UMOV UR7, 0x10000000 ;  /* 0x1000000000077882 */ /* 0x000fe20000000000 */
[----:B------:R-:W-:Y:S01]  /*d100*/  R2UR UR19, R13 ;  /* 0x000000000d1372ca */ /* 0x000fe200000e0000 */
[----:B------:R-:W-:Y:S01]  /*d110*/  VIADD R20, R20, 0x10 ;  /* 0x0000001014147836 */ /* 0x000fe20000000000 */
[----:B------:R-:W-:Y:S01]  /*d120*/  ISETP.GT.AND P3, PT, R2, 0x1, PT ;  /* 0x000000010200780c */ /* 0x000fe20003f64270 */
[----:B------:R-:W-:Y:S01]  /*d130*/  UIADD3 UR14, UR5, 0x200, URZ ;  /* 0x00000200050e7890 */ /* 0x000fe2000fffe03f */
[----:B------:R-:W-:Y:S01]  /*d140*/  ISETP.NE.AND P1, PT, R4, 0x14, PT ;  /* 0x000000140400780c */ /* 0x000fe20003f25270 */
[----:B------:R-:W-:-:S02]  /*d150*/  UIADD3.X UR5, URZ, UR23, URZ, UP0, !UPT ;  /* 0x000000173f057290 */ /* 0x000fc400087fe43f */
[----:B------:R-:W-:Y:S01]  /*d160*/  UIADD3 UR15, UR8, 0x1e200, URZ ;  /* 0x0001e200080f7890 */ /* 0x000fe2000fffe03f */
[----:B------:R-:W-:Y:S02]  /*d170*/  SEL R14, RZ, 0x1, P1 ;  /* 0x00000001ff0e7807 */ /* 0x000fe40000800000 */
[----:B------:R-:W-:Y:S01]  /*d180*/  UMOV UR8, UR14 ;  /* 0x0000000e00087c82 */ /* 0x000fe20008000000 */
[----:B------:R-:W-:Y:S02]  /*d190*/  SEL R4, R4, RZ, P1 ;  /* 0x000000ff04047207 */ /* 0x000fe40000800000 */
[----:B------:R-:W-:Y:S01]  /*d1a0*/  LOP3.LUT R3, R3, R14, RZ, 0x3c, !PT ;  /* 0x0000000e03037212 */ /* 0x000fe200078e3cff */
[----:B------:R0:W-:Y:S02]  /*d1b0*/  UTMALDG.3D [UR8], [UR4], desc[UR6] ;  /* 0x00000608040075b4 */ /* 0x0001e40008011000 */
[----:B0-----:R-:W-:Y:S01]  /*d1c0*/  UMOV UR8, UR15 ;  /* 0x0000000f00087c82 */ /* 0x001fe20008000000 */
[----:B------:R-:W-:-:S02]  /*d1d0*/  UMOV UR11, UR19 ;  /* 0x00000013000b7c82 */ /* 0x000fc40008000000 */
[----:B------:R0:W-:Y:S02]  /*d1e0*/  UTMALDG.3D [UR8], [UR24], desc[UR6] ;  /* 0x00000608180075b4 */ /* 0x0001e40008011000 */
[----:B0-----:R-:W-:Y:S05]  /*d1f0*/  @P3 BRA `(.L_x_360) ;  /* 0xfffffffc00483947 */ /* 0x001fea000383ffff */
.L_x_356:
[----:B------:R-:W-:Y:S05]  /*d200*/  BSYNC B1 ;  /* 0x0000000000017941 */ /* 0x000fea0003800000 */
.L_x_355:
[----:B------:R-:W-:Y:S01]  /*d210*/  LOP3.LUT P3, RZ, R12, 0xff, RZ, 0xc0, !PT ;  /* 0x000000ff0cff7812 */ /* 0x000fe2000786c0ff */
[----:B------:R-:W-:Y:S01]  /*d220*/  IMAD.IADD R4, R8, 0x1, R11 ;  /* 0x0000000108047824 */ /* 0x000fe200078e020b */
[----:B------:R-:W-:Y:S01]  /*d230*/  IADD3 R19, P4, R19, UR20, RZ ;  /* 0x0000001413137c10 */ /* 0x000fe2000ff9e0ff */
[----:B------:R-:W-:Y:S01]  /*d240*/  ULDC.64 UR4, c[0x0][0x650] ;  /* 0x0001940000047ab9 */ /* 0x000fe20000000a00 */
[----:B------:R-:W-:Y:S01]  /*d250*/  BSSY B1, `(.L_x_361) ;  /* 0x000006e000017945 */ /* 0x000fe20003800000 */
[----:B------:R-:W-:Y:S01]  /*d260*/  IMAD.MOV.U32 R7, RZ, RZ, -0x1 ;  /* 0xffffffffff077424 */ /* 0x000fe200078e00ff */
[----:B------:R-:W-:Y:S01]  /*d270*/  ISETP.GT.U32.AND P1, PT, R4, 0x13, PT ;  /* 0x000000130400780c */ /* 0x000fe20003f24070 */
[----:B------:R-:W-:Y:S01]  /*d280*/  IMAD.MOV.U32 R13, RZ, RZ, -0x1 ;  /* 0xffffffffff0d7424 */ /* 0x000fe200078e00ff */
[----:B------:R-:W-:Y:S01]  /*d290*/  IADD3.X R18, R18, UR13, RZ, P4, !PT ;  /* 0x0000000d12127c10 */ /* 0x000fe2000a7fe4ff */
[----:B------:R-:W-:Y:S01]  /*d2a0*/  IMAD.MOV.U32 R6, RZ, RZ, -0x1 ;  /* 0xffffffffff067424 */ /* 0x000fe200078e00ff */
[----:B------:R-:W-:-:S02]  /*d2b0*/  ISETP.LT.U32.AND P1, PT, R8, 0x14, P1 ;  /* 0x000000140800780c */ /* 0x000fc40000f21070 */
[----:B------:R-:W-:Y:S01]  /*d2c0*/  PRMT R12, RZ, 0x7610, R12 ;  /* 0x00007610ff0c7816 */ /* 0x000fe2000000000c */
[----:B------:R-:W0:Y:S01]  /*d2d0*/  @P3 S2R R3, SR_CgaCtaId ;  /* 0x0000000000033919 */ /* 0x000e220000008800 */
[----:B------:R-:W-:-:S04]  /*d2e0*/  @P3 MOV R2, 0x400 ;  /* 0x0000040000023802 */ /* 0x000fc80000000f00 */
[----:B0-----:R-:W-:Y:S01]  /*d2f0*/  @P3 LEA R5, R3, R2, 0x18 ;  /* 0x0000000203053211 */ /* 0x001fe200078ec0ff */
[----:B------:R-:W-:-:S03]  /*d300*/  IMAD.WIDE.U32 R2, R4, -0x33333333, RZ ;  /* 0xcccccccd04027825 */ /* 0x000fc600078e00ff */
[----:B------:R0:W-:Y:S01]  /*d310*/  @P3 SYNCS.ARRIVE.TRANS64.A1T0 RZ, [R5+URZ+0x158], RZ ;  /* 0x000158ff05ff39a7 */ /* 0x0001e2000810003f */
[----:B------:R-:W-:Y:S02]  /*d320*/  ISETP.GE.U32.AND P3, PT, R8, 0x14, PT ;  /* 0x000000140800780c */ /* 0x000fe40003f66070 */
[----:B------:R-:W-:Y:S02]  /*d330*/  PRMT R2, RZ, 0x7610, R2 ;  /* 0x00007610ff027816 */ /* 0x000fe40000000002 */
[----:B0-----:R-:W-:Y:S02]  /*d340*/  SHF.R.U32.HI R5, RZ, 0x4, R3 ;  /* 0x00000004ff057819 */ /* 0x001fe40000011603 */
[----:B------:R-:W-:Y:S02]  /*d350*/  SEL R3, RZ, 0x1, !P1 ;  /* 0x00000001ff037807 */ /* 0x000fe40004800000 */
[----:B------:R-:W-:Y:S01]  /*d360*/  ISETP.GE.U32.AND P1, PT, R19, UR4, PT ;  /* 0x0000000413007c0c */ /* 0x000fe2000bf26070 */
[----:B------:R-:W-:Y:S01]  /*d370*/  IMAD R11, R5, -0x14, R4 ;  /* 0xffffffec050b7824 */ /* 0x000fe200078e0204 */
[----:B------:R-:W-:-:S02]  /*d380*/  LOP3.LUT R0, R0, R3, RZ, 0x3c, !PT ;  /* 0x0000000300007212 */ /* 0x000fc400078e3cff */
[----:B------:R-:W-:Y:S02]  /*d390*/  ISETP.GE.U32.AND.EX P1, PT, R18, UR5, PT, P1 ;  /* 0x0000000512007c0c */ /* 0x000fe4000bf26110 */
[----:B------:R-:W-:-:S11]  /*d3a0*/  @P3 LOP3.LUT R0, R0, 0x1, R5, 0x78, !PT ;  /* 0x0000000100003812 */ /* 0x000fd600078e7805 */
[----:B------:R-:W-:Y:S05]  /*d3b0*/  @P1 BRA `(.L_x_362) ;  /* 0x00000004005c1947 */ /* 0x000fea0003800000 */
[----:B------:R-:W-:Y:S01]  /*d3c0*/  ULDC.64 UR4, c[0x0][0x628] ;  /* 0x00018a0000047ab9 */ /* 0x000fe20000000a00 */
[----:B------:R-:W0:Y:S01]  /*d3d0*/  S2R R14, SR_CTAID.X ;  /* 0x00000000000e7919 */ /* 0x000e220000002500 */
[----:B------:R-:W-:Y:S01]  /*d3e0*/  ISETP.NE.U32.AND P1, PT, RZ, UR4, PT ;  /* 0x00000004ff007c0c */ /* 0x000fe2000bf25070 */
[----:B------:R-:W-:Y:S01]  /*d3f0*/  ULDC UR7, c[0x0][0x630] ;  /* 0x00018c0000077ab9 */ /* 0x000fe20000000800 */
[----:B------:R-:W-:Y:S01]  /*d400*/  IMAD.MOV.U32 R2, RZ, RZ, R19 ;  /* 0x000000ffff027224 */ /* 0x000fe200078e0013 */
[----:B------:R-:W1:Y:S01]  /*d410*/  S2R R13, SR_CTAID.Y ;  /* 0x00000000000d7919 */ /* 0x000e620000002600 */
[----:B------:R-:W-:Y:S01]  /*d420*/  ISETP.NE.AND.EX P1, PT, RZ, UR5, PT, P1 ;  /* 0x00000005ff007c0c */ /* 0x000fe2000bf25310 */
[----:B------:R-:W-:-:S12]  /*d430*/  IMAD.MOV.U32 R3, RZ, RZ, R18 ;  /* 0x000000ffff037224 */ /* 0x000fd800078e0012 */
[----:B------:R-:W-:Y:S05]  /*d440*/  @!P1 BRA `(.L_x_363) ;  /* 0x0000000000289947 */ /* 0x000fea0003800000 */
[----:B------:R-:W-:Y:S02]  /*d450*/  ULDC UR6, c[0x0][0x634] ;  /* 0x00018d0000067ab9 */ /* 0x000fe40000000800 */
[----:B------:R-:W-:-:S05]  /*d460*/  IADD3 R7, P1, R19, UR6, RZ ;  /* 0x0000000613077c10 */ /* 0x000fca000ff3e0ff */
[----:B------:R-:W-:-:S04]  /*d470*/  IMAD.X R15, RZ, RZ, R18, P1 ;  /* 0x000000ffff0f7224 */ /* 0x000fc800008e0612 */
[----:B------:R-:W-:-:S04]  /*d480*/  IMAD.WIDE.U32 R4, R15, UR4, RZ ;  /* 0x000000040f047c25 */ /* 0x000fc8000f8e00ff */
[----:B------:R-:W-:-:S04]  /*d490*/  IMAD.WIDE.U32 R4, P1, R7, UR5, R4 ;  /* 0x0000000507047c25 */ /* 0x000fc8000f820004 */
[----:B------:R-:W-:-:S04]  /*d4a0*/  IMAD.WIDE.U32 R6, R7, UR4, RZ ;  /* 0x0000000407067c25 */ /* 0x000fc8000f8e00ff */
[----:B------:R-:W-:Y:S01]  /*d4b0*/  IMAD.X R3, RZ, RZ, RZ, P1 ;  /* 0x000000ffff037224 */ /* 0x000fe200008e06ff */
[----:B------:R-:W-:Y:S01]  /*d4c0*/  IADD3 RZ, P1, R7, R4, RZ ;  /* 0x0000000407ff7210 */ /* 0x000fe20007f3e0ff */
[----:B------:R-:W-:-:S04]  /*d4d0*/  IMAD.MOV.U32 R2, RZ, RZ, R5 ;  /* 0x000000ffff027224 */ /* 0x000fc800078e0005 */
[----:B------:R-:W-:-:S08]  /*d4e0*/  IMAD.WIDE.U32.X R2, R15, UR5, R2, P1 ;  /* 0x000000050f027c25 */ /* 0x000fd000088e0402 */
.L_x_363:
[--C-:B------:R-:W-:Y:S01]  /*d4f0*/  SHF.R.U64 R6, R2, UR7, R3.reuse ;  /* 0x0000000702067c19 */ /* 0x100fe20008001203 */
[----:B------:R-:W-:Y:S01]  /*d500*/  ULDC.64 UR4, c[0x0][0x620] ;  /* 0x0001880000047ab9 */ /* 0x000fe20000000a00 */
[----:B------:R-:W-:Y:S01]  /*d510*/  SHF.R.U32.HI R2, RZ, UR7, R3 ;  /* 0x00000007ff027c19 */ /* 0x000fe20008011603 */
[----:B------:R-:W-:Y:S01]  /*d520*/  IMAD.MOV.U32 R3, RZ, RZ, R18 ;  /* 0x000000ffff037224 */ /* 0x000fe200078e0012 */
[----:B------:R-:W-:Y:S01]  /*d530*/  IADD3 R5, P1, RZ, -R6, RZ ;  /* 0x80000006ff057210 */ /* 0x000fe20007f3e0ff */
[----:B------:R-:W2:Y:S01]  /*d540*/  LDC R25, c[0x0][0x144] ;  /* 0x00005100ff197b82 */ /* 0x000ea20000000800 */
[----:B0-----:R-:W-:Y:S01]  /*d550*/  I2FP.F32.U32 R7, R14 ;  /* 0x0000000e00077245 */ /* 0x001fe20000201000 */
[----:B------:R-:W-:Y:S01]  /*d560*/  ULDC.64 UR8, c[0x0][0x640] ;  /* 0x0001900000087ab9 */ /* 0x000fe20000000a00 */
[----:B------:R-:W-:Y:S01]  /*d570*/  ULDC UR6, c[0x0][0x608] ;  /* 0x0001820000067ab9 */ /* 0x000fe20000000800 */
[----:B------:R-:W-:Y:S01]  /*d580*/  IMAD.X R2, RZ, RZ, ~R2, P1 ;  /* 0x000000ffff027224 */ /* 0x000fe200008e0e02 */
[----:B------:R-:W-:-:S03]  /*d590*/  ISETP.NE.U32.AND P1, PT, RZ, UR8, PT ;  /* 0x00000008ff007c0c */ /* 0x000fc6000bf25070 */
[----:B------:R-:W-:Y:S01]  /*d5a0*/  IMAD R4, R2, UR4, RZ ;  /* 0x0000000402047c24 */ /* 0x000fe2000f8e02ff */
[----:B------:R-:W0:Y:S01]  /*d5b0*/  LDC R20, c[0x0][0x148] ;  /* 0x00005200ff147b82 */ /* 0x000e220000000800 */
[----:B------:R-:W-:Y:S01]  /*d5c0*/  IMAD.MOV.U32 R2, RZ, RZ, R19 ;  /* 0x000000ffff027224 */ /* 0x000fe200078e0013 */
[----:B------:R-:W-:-:S03]  /*d5d0*/  ISETP.NE.AND.EX P1, PT, RZ, UR9, PT, P1 ;  /* 0x00000009ff007c0c */ /* 0x000fc6000bf25310 */
[----:B------:R-:W-:Y:S01]  /*d5e0*/  IMAD.WIDE.U32 R2, R5, UR4, R2 ;  /* 0x0000000405027c25 */ /* 0x000fe2000f8e0002 */
[----:B------:R-:W-:-:S03]  /*d5f0*/  ULDC UR4, c[0x0][0x150] ;  /* 0x0000540000047ab9 */ /* 0x000fc60000000800 */
[----:B------:R-:W-:Y:S02]  /*d600*/  IMAD R5, R5, UR5, R4 ;  /* 0x0000000505057c24 */ /* 0x000fe4000f8e0204 */
[----:B------:R-:W-:Y:S01]  /*d610*/  FMUL R4, R7, UR4 ;  /* 0x0000000407047c20 */ /* 0x000fe20008400000 */
[----:B------:R-:W-:Y:S01]  /*d620*/  ULDC UR4, c[0x0][0x618] ;  /* 0x0001860000047ab9 */ /* 0x000fe20000000800 */
[----:B------:R-:W-:Y:S01]  /*d630*/  ULDC UR5, c[0x0][0x154] ;  /* 0x0000550000057ab9 */ /* 0x000fe20000000800 */
[----:B------:R-:W-:-:S03]  /*d640*/  IMAD.IADD R3, R3, 0x1, R5 ;  /* 0x0000000103037824 */ /* 0x000fc600078e0205 */
[----:B------:R-:W3:Y:S02]  /*d650*/  F2I.U32.TRUNC.NTZ R4, R4 ;  /* 0x0000000400047305 */ /* 0x000ee4000020f000 */
[----:B------:R-:W-:Y:S02]  /*d660*/  SHF.R.U64 R7, R2, UR4, R3 ;  /* 0x0000000402077c19 */ /* 0x000fe40008001203 */
[----:B-1----:R-:W-:-:S05]  /*d670*/  I2FP.F32.U32 R2, R13 ;  /* 0x0000000d00027245 */ /* 0x002fca0000201000 */
[----:B------:R-:W-:Y:S01]  /*d680*/  FMUL R21, R2, UR5 ;  /* 0x0000000502157c20 */ /* 0x000fe20008400000 */
[----:B------:R-:W-:Y:S01]  /*d690*/  SHF.R.U32.HI R2, RZ, UR4, R3 ;  /* 0x00000004ff027c19 */ /* 0x000fe20008011603 */
[----:B------:R-:W-:-:S03]  /*d6a0*/  ULDC UR4, c[0x0][0x658] ;  /* 0x0001960000047ab9 */ /* 0x000fc60000000800 */
[--C-:B------:R-:W-:Y:S01]  /*d6b0*/  SHF.R.U64 R17, R7, UR6, R2.reuse ;  /* 0x0000000607117c19 */ /* 0x100fe20008001202 */
[----:B------:R-:W1:Y:S01]  /*d6c0*/  F2I.U32.TRUNC.NTZ R21, R21 ;  /* 0x0000001500157305 */ /* 0x000e62000020f000 */
[----:B------:R-:W-:Y:S01]  /*d6d0*/  SHF.R.U32.HI R2, RZ, UR6, R2 ;  /* 0x00000006ff027c19 */ /* 0x000fe20008011602 */
[----:B---3--:R-:W-:-:S03]  /*d6e0*/  IMAD.MOV R4, RZ, RZ, -R4 ;  /* 0x000000ffff047224 */ /* 0x008fc600078e0a04 */
[----:B------:R-:W-:Y:S01]  /*d6f0*/  SHF.R.U64 R15, R17, UR4, R2 ;  /* 0x00000004110f7c19 */ /* 0x000fe20008001202 */
[----:B--2---:R-:W-:Y:S01]  /*d700*/  IMAD R14, R25, R4, R14 ;  /* 0x00000004190e7224 */ /* 0x004fe200078e020e */
[----:B------:R-:W-:-:S03]  /*d710*/  SHF.R.U32.HI R23, RZ, UR4, R2 ;  /* 0x00000004ff177c19 */ /* 0x000fc60008011602 */
[----:B------:R-:W-:Y:S02]  /*d720*/  IMAD.MOV.U32 R2, RZ, RZ, R15 ;  /* 0x000000ffff027224 */ /* 0x000fe400078e000f */
[----:B------:R-:W-:Y:S01]  /*d730*/  IMAD.MOV.U32 R3, RZ, RZ, R23 ;  /* 0x000000ffff037224 */ /* 0x000fe200078e0017 */
[----:B------:R-:W-:Y:S06]  /*d740*/  @!P1 BRA `(.L_x_364) ;  /* 0x0000000000289947 */ /* 0x000fec0003800000 */
[----:B------:R-:W-:Y:S02]  /*d750*/  ULDC UR4, c[0x0][0x64c] ;  /* 0x0001930000047ab9 */ /* 0x000fe40000000800 */
[----:B------:R-:W-:-:S05]  /*d760*/  IADD3 R3, P1, R15, UR4, RZ ;  /* 0x000000040f037c10 */ /* 0x000fca000ff3e0ff */
[----:B------:R-:W-:-:S04]  /*d770*/  IMAD.X R23, RZ, RZ, R23, P1 ;  /* 0x000000ffff177224 */ /* 0x000fc800008e0617 */
[----:B------:R-:W-:-:S04]  /*d780*/  IMAD.WIDE.U32 R4, R23, UR8, RZ ;  /* 0x0000000817047c25 */ /* 0x000fc8000f8e00ff */
[----:B------:R-:W-:-:S04]  /*d790*/  IMAD.WIDE.U32 R4, P1, R3, UR9, R4 ;  /* 0x0000000903047c25 */ /* 0x000fc8000f820004 */
[----:B------:R-:W-:-:S04]  /*d7a0*/  IMAD.WIDE.U32 R2, R3, UR8, RZ ;  /* 0x0000000803027c25 */ /* 0x000fc8000f8e00ff */
[----:B------:R-:W-:Y:S01]  /*d7b0*/  IMAD.MOV.U32 R2, RZ, RZ, R5 ;  /* 0x000000ffff027224 */ /* 0x000fe200078e0005 */
[----:B------:R-:W-:Y:S01]  /*d7c0*/  IADD3 RZ, P3, R3, R4, RZ ;  /* 0x0000000403ff7210 */ /* 0x000fe20007f7e0ff */
[----:B------:R-:W-:-:S04]  /*d7d0*/  IMAD.X R3, RZ, RZ, RZ, P1 ;  /* 0x000000ffff037224 */ /* 0x000fc800008e06ff */
[----:B------:R-:W-:-:S08]  /*d7e0*/  IMAD.WIDE.U32.X R2, R23, UR9, R2, P3 ;  /* 0x0000000917027c25 */ /* 0x000fd000098e0402 */
.L_x_364:
[----:B------:R-:W2:Y:S01]  /*d7f0*/  LDC R4, c[0x0][0x65c] ;  /* 0x00019700ff047b82 */ /* 0x000ea20000000800 */
[----:B------:R-:W-:Y:S01]  /*d800*/  ULDC UR4, c[0x0][0x648] ;  /* 0x0001920000047ab9 */ /* 0x000fe20000000800 */
[----:B------:R-:W-:Y:S01]  /*d810*/  LOP3.LUT R17, R17, UR17, RZ, 0xc0, !PT ;  /* 0x0000001111117c12 */ /* 0x000fe2000f8ec0ff */
[----:B-1----:R-:W-:Y:S01]  /*d820*/  IMAD.MOV R21, RZ, RZ, -R21 ;  /* 0x000000ffff157224 */ /* 0x002fe200078e0a15 */
[----:B------:R-:W-:Y:S01]  /*d830*/  SHF.R.U64 R2, R2, UR4, R3 ;  /* 0x0000000402027c19 */ /* 0x000fe20008001203 */
[----:B------:R-:W-:Y:S01]  /*d840*/  ULDC UR4, c[0x0][0x638] ;  /* 0x00018e0000047ab9 */ /* 0x000fe20000000800 */
[----:B------:R-:W-:Y:S01]  /*d850*/  ULDC UR5, c[0x0][0x610] ;  /* 0x0001840000057ab9 */ /* 0x000fe20000000800 */
[----:B------:R-:W-:Y:S02]  /*d860*/  IMAD.MOV.U32 R3, RZ, RZ, 0x1 ;  /* 0x00000001ff037424 */ /* 0x000fe400078e00ff */
[----:B------:R-:W-:Y:S01]  /*d870*/  IMAD R17, R2, UR18, R17 ;  /* 0x0000001202117c24 */ /* 0x000fe2000f8e0211 */
[----:B--2---:R-:W-:Y:S01]  /*d880*/  ISETP.NE.AND P1, PT, R4, 0x1, PT ;  /* 0x000000010400780c */ /* 0x004fe20003f25270 */
[----:B------:R-:W-:Y:S01]  /*d890*/  IMAD.MOV R4, RZ, RZ, -R2 ;  /* 0x000000ffff047224 */ /* 0x000fe200078e0a02 */
[----:B------:R-:W-:-:S03]  /*d8a0*/  LOP3.LUT R2, R7, UR16, RZ, 0xc0, !PT ;  /* 0x0000001007027c12 */ /* 0x000fc6000f8ec0ff */
[----:B------:R-:W-:Y:S01]  /*d8b0*/  IMAD R15, R4, UR4, R15 ;  /* 0x00000004040f7c24 */ /* 0x000fe2000f8e020f */
[----:B------:R-:W-:-:S03]  /*d8c0*/  ULDC UR4, c[0x0][0x600] ;  /* 0x0001800000047ab9 */ /* 0x000fc60000000800 */
[--C-:B------:R-:W-:Y:S01]  /*d8d0*/  IMAD R15, R15, UR4, R2.reuse ;  /* 0x000000040f0f7c24 */ /* 0x100fe2000f8e0202 */
[----:B------:R-:W-:-:S03]  /*d8e0*/  PRMT R2, R3, 0x7610, R2 ;  /* 0x0000761003027816 */ /* 0x000fc60000000002 */
[----:B0-----:R-:W-:-:S04]  /*d8f0*/  @P1 IMAD R14, R20, R21, R13 ;  /* 0x00000015140e1224 */ /* 0x001fc800078e020d */
[----:B------:R-:W-:-:S05]  /*d900*/  IMAD R14, R17, UR5, R14 ;  /* 0x00000005110e7c24 */ /* 0x000fca000f8e020e */
[----:B------:R-:W-:Y:S02]  /*d910*/  SEL R13, R15, R14, !P1 ;  /* 0x0000000e0f0d7207 */ /* 0x000fe40004800000 */
[----:B------:R-:W-:-:S07]  /*d920*/  SEL R7, R14, R15, !P1 ;  /* 0x0000000f0e077207 */ /* 0x000fce0004800000 */
.L_x_362:
[----:B------:R-:W-:Y:S05]  /*d930*/  BSYNC B1 ;  /* 0x0000000000017941 */ /* 0x000fea0003800000 */
.L_x_361:
[----:B------:R-:W-:-:S13]  /*d940*/  LOP3.LUT P1, RZ, R2, 0xff, RZ, 0xc0, !PT ;  /* 0x000000ff02ff7812 */ /* 0x000fda000782c0ff */
[----:B------:R-:W-:Y:S05]  /*d950*/  @P1 BRA `(.L_x_365) ;  /* 0xfffffff4003c1947 */ /* 0x000fea000383ffff */
[----:B------:R-:W-:Y:S05]  /*d960*/  BSYNC B0 ;  /* 0x0000000000007941 */ /* 0x000fea0003800000 */
.L_x_353:
[----:B------:R-:W-:-:S03]  /*d970*/  UMOV UR4, 0xffffffff ;  /* 0xffffffff00047882 */ /* 0x000fc60000000000 */
[----:B------:R-:W-:Y:S05]  /*d980*/  BRA.DIV UR4, `(.L_x_366) ;  /* 0x0000000e04587947 */ /* 0x000fea000b800000 */
[----:B------:R-:W-:-:S13]  /*d990*/  ELECT P6, URZ, PT ;  /* 0x00000000003f782f */ /* 0x000fda00038c0000 */
.L_x_396:
[----:B------:R-:W-:Y:S04]  /*d9a0*/  BSSY B0, `(.L_x_367) ;  /* 0x00000bb000007945 */ /* 0x000fe80003800000 */
[----:B------:R-:W-:Y:S05]  /*d9b0*/  @!P6 BRA `(.L_x_368) ;  /* 0x0000000800e4e947 */ /* 0x000fea0003800000 */
[----:B------:R-:W-:-:S04]  /*d9c0*/  LOP3.LUT R16, R16, 0x2, RZ, 0xfc, !PT ;  /* 0x0000000210107812 */ /* 0x000fc800078efcff */
[----:B------:R-:W-:-:S13]  /*d9d0*/  ISETP.NE.AND P0, PT, R16, 0x3, PT ;  /* 0x000000031000780c */ /* 0x000fda0003f05270 */
[----:B------:R-:W-:Y:S05]  /*d9e0*/  @!P0 BRA `(.L_x_369) ;  /* 0x0000000000048947 */ /* 0x000fea0003800000 */
[----:B------:R-:W-:Y:S01]  /*d9f0*/  BPT.TRAP 0x1 ;  /* 0x000000040000795c */ /* 0x000fe20000300000 */
.L_x_369:
[----:B------:R-:W0:Y:S01]  /*da00*/  S2R R3, SR_CgaCtaId ;  /* 0x0000000000037919 */ /* 0x000e220000008800 */
[----:B------:R-:W-:Y:S02]  /*da10*/  MOV R2, 0x400 ;  /* 0x0000040000027802 */ /* 0x000fe40000000f00 */
[----:B------:R-:W-:Y:S02]  /*da20*/  SHF.L.U32 R4, R0, 0x1f, RZ ;  /* 0x0000001f00047819 */ /* 0x000fe400000006ff */
[----:B0-----:R-:W-:-:S05]  /*da30*/  LEA R2, R3, R2, 0x18 ;  /* 0x0000000203027211 */ /* 0x001fca00078ec0ff */
[----:B------:R-:W-:-:S04]  /*da40*/  VIADD R2, R2, 0xa0 ;  /* 0x000000a002027836 */ /* 0x000fc80000000000 */
[C---:B------:R-:W-:Y:S02]  /*da50*/  IMAD R7, R11.reuse, 0x8, R2 ;  /* 0x000000080b077824 */ /* 0x040fe400078e0202 */
[----:B------:R-:W-:Y:S02]  /*da60*/  VIADD R11, R11, 0x1 ;  /* 0x000000010b0b7836 */ /* 0x000fe40000000000 */
[----:B------:R-:W0:Y:S03]  /*da70*/  SYNCS.PHASECHK.TRANS64.TRYWAIT P0, [R7+URZ], R4 ;  /* 0x00000004070075a7 */ /* 0x000e26000800017f */
[----:B------:R-:W-:-:S04]  /*da80*/  ISETP.NE.AND P1, PT, R11, 0x14, PT ;  /* 0x000000140b00780c */ /* 0x000fc80003f25270 */
[----:B------:R-:W-:Y:S02]  /*da90*/  SEL R3, RZ, 0x1, P1 ;  /* 0x00000001ff037807 */ /* 0x000fe40000800000 */
[----:B------:R-:W-:Y:S02]  /*daa0*/  SEL R11, R11, RZ, P1 ;  /* 0x000000ff0b0b7207 */ /* 0x000fe40000800000 */
[----:B------:R-:W-:-:S03]  /*dab0*/  LOP3.LUT R6, R0, R3, RZ, 0x3c, !PT ;  /* 0x0000000300067212 */ /* 0x000fc600078e3cff */
[----:B------:R-:W-:Y:S01]  /*dac0*/  IMAD R8, R11, 0x8, R2 ;  /* 0x000000080b087824 */ /* 0x000fe200078e0202 */
[----:B------:R-:W-:Y:S01]  /*dad0*/  SHF.L.U32 R5, R6, 0x1f, RZ ;  /* 0x0000001f06057819 */ /* 0x000fe200000006ff */
[----:B0-----:R-:W-:Y:S06]  /*dae0*/  @!P0 BRA `(.L_x_370) ;  /* 0x0000000c00208947 */ /* 0x001fec0003800000 */
.L_x_397:
[----:B------:R-:W1:Y:S01]  /*daf0*/  SYNCS.PHASECHK.TRANS64.TRYWAIT P0, [R8+URZ], R5 ;  /* 0x00000005080075a7 */ /* 0x000e62000800017f */
[----:B------:R-:W-:-:S05]  /*db00*/  VIADD R0, R11, 0x1 ;  /* 0x000000010b007836 */ /* 0x000fca0000000000 */
[----:B------:R-:W-:-:S04]  /*db10*/  ISETP.NE.AND P1, PT, R0, 0x14, PT ;  /* 0x000000140000780c */ /* 0x000fc80003f25270 */
[----:B------:R-:W-:Y:S02]  /*db20*/  SEL R3, RZ, 0x1, P1 ;  /* 0x00000001ff037807 */ /* 0x000fe40000800000 */
[----:B0-----:R-:W-:Y:S02]  /*db30*/  SEL R7, R0, RZ, P1 ;  /* 0x000000ff00077207 */ /* 0x001fe40000800000 */
[----:B------:R-:W-:-:S03]  /*db40*/  LOP3.LUT R6, R6, R3, RZ, 0x3c, !PT ;  /* 0x0000000306067212 */ /* 0x000fc600078e3cff */
[----:B------:R-:W-:Y:S01]  /*db50*/  IMAD R9, R7, 0x8, R2 ;  /* 0x0000000807097824 */ /* 0x000fe200078e0202 */
[----:B------:R-:W-:Y:S01]  /*db60*/  SHF.L.U32 R4, R6, 0x1f, RZ ;  /* 0x0000001f06047819 */ /* 0x000fe200000006ff */
[----:B-1----:R-:W-:Y:S06]  /*db70*/  @!P0 BRA `(.L_x_371) ;  /* 0x0000000c00108947 */ /* 0x002fec0003800000 */
.L_x_398:
[----:B------:R-:W1:Y:S01]  /*db80*/  SYNCS.PHASECHK.TRANS64.TRYWAIT P0, [R9+URZ], R4 ;  /* 0x00000004090075a7 */ /* 0x000e62000800017f */
[----:B------:R-:W-:-:S05]  /*db90*/  VIADD R0, R7, 0x1 ;  /* 0x0000000107007836 */ /* 0x000fca0000000000 */
[----:B------:R-:W-:-:S04]  /*dba0*/  ISETP.NE.AND P1, PT, R0, 0x14, PT ;  /* 0x000000140000780c */ /* 0x000fc80003f25270 */
[----:B------:R-:W-:Y:S02]  /*dbb0*/  SEL R3, RZ, 0x1, P1 ;  /* 0x00000001ff037807 */ /* 0x000fe40000800000 */
[----:B------:R-:W-:Y:S02]  /*dbc0*/  SEL R7, R0, RZ, P1 ;  /* 0x000000ff00077207 */ /* 0x000fe40000800000 */
[----:B------:R-:W-:-:S03]  /*dbd0*/  LOP3.LUT R6, R6, R3, RZ, 0x3c, !PT ;  /* 0x0000000306067212 */ /* 0x000fc600078e3cff */
[----:B0-----:R-:W-:Y:S01]  /*dbe0*/  IMAD R8, R7, 0x8, R2 ;  /* 0x0000000807087824 */ /* 0x001fe200078e0202 */
[----:B------:R-:W-:Y:S01]  /*dbf0*/  SHF.L.U32 R5, R6, 0x1f, RZ ;  /* 0x0000001f06057819 */ /* 0x000fe200000006ff */
[----:B-1----:R-:W-:Y:S06]  /*dc00*/  @!P0 BRA `(.L_x_372) ;  /* 0x0000000c00008947 */ /* 0x002fec0003800000 */
.L_x_399:
        /* <DEDUP_REMOVED lines=9> */
.L_x_400:
        /* <DEDUP_REMOVED lines=9> */
.L_x_401:
        /* <DEDUP_REMOVED lines=9> */
.L_x_402:
        /* <DEDUP_REMOVED lines=9> */
.L_x_403:
        /* <DEDUP_REMOVED lines=9> */
.L_x_404:
        /* <DEDUP_REMOVED lines=9> */
.L_x_405:
        /* <DEDUP_REMOVED lines=9> */
.L_x_406:
        /* <DEDUP_REMOVED lines=9> */
.L_x_407:
        /* <DEDUP_REMOVED lines=9> */
.L_x_408:
        /* <DEDUP_REMOVED lines=9> */
.L_x_409:
        /* <DEDUP_REMOVED lines=9> */
.L_x_410:
        /* <DEDUP_REMOVED lines=9> */
.L_x_411:
        /* <DEDUP_REMOVED lines=9> */
.L_x_412:
        /* <DEDUP_REMOVED lines=9> */
.L_x_413:
[----:B------:R-:W1:Y:S01]  /*e3f0*/  SYNCS.PHASECHK.TRANS64.TRYWAIT P0, [R8+URZ], R5 ;  /* 0x00000005080075a7 */ /* 0x000e62000800017f */
[----:B------:R-:W-:-:S05]  /*e400*/  VIADD R0, R7, 0x1 ;  /* 0x0000000107007836 */ /* 0x000fca0000000000 */
[----:B------:R-:W-:-:S04]  /*e410*/  ISETP.NE.AND P1, PT, R0, 0x14, PT ;  /* 0x000000140000780c */ /* 0x000fc80003f25270 */
[----:B------:R-:W-:Y:S02]  /*e420*/  SEL R3, RZ, 0x1, P1 ;  /* 0x00000001ff037807 */ /* 0x000fe40000800000 */
[----:B------:R-:W-:Y:S02]  /*e430*/  SEL R7, R0, RZ, P1 ;  /* 0x000000ff00077207 */ /* 0x000fe40000800000 */
[----:B0-----:R-:W-:-:S03]  /*e440*/  LOP3.LUT R9, R6, R3, RZ, 0x3c, !PT ;  /* 0x0000000306097212 */ /* 0x001fc600078e3cff */
[----:B------:R-:W-:Y:S01]  /*e450*/  IMAD R11, R7, 0x8, R2 ;  /* 0x00000008070b7824 */ /* 0x000fe200078e0202 */
[----:B------:R-:W-:Y:S01]  /*e460*/  SHF.L.U32 R6, R9, 0x1f, RZ ;  /* 0x0000001f09067819 */ /* 0x000fe200000006ff */
[----:B-1----:R-:W-:Y:S06]  /*e470*/  @!P0 BRA `(.L_x_387) ;  /* 0x0000000800108947 */ /* 0x002fec0003800000 */
.L_x_414:
[----:B------:R-:W1:Y:S01]  /*e480*/  SYNCS.PHASECHK.TRANS64.TRYWAIT P0, [R11+URZ], R6 ;  /* 0x000000060b0075a7 */ /* 0x000e62000800017f */
[----:B------:R-:W-:-:S05]  /*e490*/  VIADD R0, R7, 0x1 ;  /* 0x0000000107007836 */ /* 0x000fca0000000000 */
[----:B------:R-:W-:-:S04]  /*e4a0*/  ISETP.NE.AND P1, PT, R0, 0x14, PT ;  /* 0x000000140000780c */ /* 0x000fc80003f25270 */
[----:B------:R-:W-:Y:S02]  /*e4b0*/  SEL R4, RZ, 0x1, P1 ;  /* 0x00000001ff047807 */ /* 0x000fe40000800000 */
[----:B------:R-:W-:Y:S02]  /*e4c0*/  SEL R3, R0, RZ, P1 ;  /* 0x000000ff00037207 */ /* 0x000fe40000800000 */
[----:B------:R-:W-:Y:S01]  /*e4d0*/  LOP3.LUT R0, R9, R4, RZ, 0x3c, !PT ;  /* 0x0000000409007212 */ /* 0x000fe200078e3cff */
[----:B-1----:R-:W-:Y:S06]  /*e4e0*/  @!P0 BRA `(.L_x_388) ;  /* 0x0000000800088947 */ /* 0x002fec0003800000 */
.L_x_415:
[----:B------:R-:W-:Y:S01]  /*e4f0*/  IMAD R3, R3, 0x8, R2 ;  /* 0x0000000803037824 */ /* 0x000fe200078e0202 */
[----:B------:R-:W-:-:S07]  /*e500*/  SHF.L.U32 R0, R0, 0x1f, RZ ;  /* 0x0000001f00007819 */ /* 0x000fce00000006ff */
.L_x_389:
[----:B--2---:R2:W3:Y:S02]  /*e510*/  SYNCS.PHASECHK.TRANS64.TRYWAIT P0, [R3+URZ], R0 ;  /* 0x00000000030075a7 */ /* 0x0044e4000800017f */
[----:B---3--:R-:W-:Y:S05]  /*e520*/  @!P0 NANOSLEEP.SYNCS 0x989680 ;  /* 0x009896800000895d */ /* 0x008fea0003900000 */
[----:B------:R-:W3:Y:S02]  /*e530*/  @!P0 SYNCS.PHASECHK.TRANS64 P0, [R3+URZ], R0 ;  /* 0x00000000030085a7 */ /* 0x000ee4000800007f */
[----:B---3--:R-:W-:Y:S05]  /*e540*/  @!P0 BRA `(.L_x_389) ;  /* 0xfffffffc00f08947 */ /* 0x008fea000383ffff */
.L_x_368:
[----:B------:R-:W-:Y:S05]  /*e550*/  BSYNC B0 ;  /* 0x0000000000007941 */ /* 0x000fea0003800000 */
.L_x_367:
[----:B------:R-:W-:Y:S05]  /*e560*/  EXIT ;  /* 0x000000000000794d */ /* 0x000fea0003800000 */
.L_x_18:
[----:B---3--:R3:W4:Y:S02]  /*e570*/  SYNCS.PHASECHK.TRANS64.TRYWAIT P1, [R3+URZ], R0 ;  /* 0x00000000030075a7 */ /* 0x008724000802017f */
[----:B----4-:R-:W-:Y:S05]  /*e580*/  @!P1 NANOSLEEP.SYNCS 0x989680 ;  /* 0x009896800000995d */ /* 0x010fea0003900000 */
[----:B------:R-:W4:Y:S02]  /*e590*/  @!P1 SYNCS.PHASECHK.TRANS64 P1, [R3+URZ], R0 ;  /* 0x00000000030095a7 */ /* 0x000f24000802007f */
[----:B----4-:R-:W-:Y:S05]  /*e5a0*/  @!P1 BRA `(.L_x_18) ;  /* 0xfffffffc00f09947 */ /* 0x010fea000383ffff */
[----:B------:R-:W-:Y:S05]  /*e5b0*/  BRA `(.L_x_17) ;  /* 0xffffff2c00b87947 */ /* 0x000fea000383ffff */
.L_x_23:
[----:B-1----:R-:W-:-:S04]  /*e5c0*/  IMAD.U32 R5, RZ, RZ, UR4 ;  /* 0x00000004ff057e24 */ /* 0x002fc8000f8e00ff */
[----:B------:R1:W2:Y:S03]  /*e5d0*/  SYNCS.PHASECHK.TRANS64.TRYWAIT P1, [R5+URZ], R4 ;  /* 0x00000004050075a7 */ /* 0x0002a6000802017f */
[----:B--2---:R-:W-:Y:S05]  /*e5e0*/  @!P1 NANOSLEEP.SYNCS 0x989680 ;  /* 0x009896800000995d */ /* 0x004fea0003900000 */
[----:B------:R-:W2:Y:S02]  /*e5f0*/  @!P1 SYNCS.PHASECHK.TRANS64 P1, [R5+URZ], R4 ;  /* 0x00000004050095a7 */ /* 0x000ea4000802007f */
[----:B--2---:R-:W-:Y:S05]  /*e600*/  @!P1 BRA `(.L_x_23) ;  /* 0xfffffffc00ec9947 */ /* 0x004fea000383ffff */
[----:B------:R-:W-:Y:S05]  /*e610*/  BRA `(.L_x_22) ;  /* 0xffffff3400107947 */ /* 0x000fea000383ffff */
.L_x_354:
[----:B------:R-:W-:Y:S01]  /*e620*/  BSSY B1, `(.L_x_390) ;  /* 0x0000006000017945 */ /* 0x000fe20003800000 */
[----:B------:R-:W-:-:S07]  /*e630*/  IMAD.MOV.U32 R15, RZ, RZ, -0x1 ;  /* 0xffffffffff0f7424 */ /* 0x000fce00078e00ff */
[----:B------:R-:W-:Y:S05]  /*e640*/  WARPSYNC.COLLECTIVE R15, `(.L_x_391) ;  /* 0x000000000f0c7348 */ /* 0x000fea0003c00000 */
[----:B------:R-:W-:Y:S02]  /*e650*/  ELECT P6, UR62, PT ;  /* 0x00000000003e782f */ /* 0x000fe400038c0000 */
[----:B------:R-:W-:Y:S01]  /*e660*/  MOV R14, UR62 ;  /* 0x0000003e000e7c02 */ /* 0x000fe20008000f00 */
[----:B------:R-:W-:Y:S10]  /*e670*/  ENDCOLLECTIVE ;  /* 0x000000000000791b */ /* 0x000ff40003800000 */
.L_x_391:
[----:B------:R-:W-:Y:S05]  /*e680*/  BSYNC B1 ;  /* 0x0000000000017941 */ /* 0x000fea0003800000 */
.L_x_390:
[----:B------:R-:W-:Y:S05]  /*e690*/  BRA `(.L_x_392) ;  /* 0xffffffe400f87947 */ /* 0x000fea000383ffff */
.L_x_357:
[----:B0-----:R0:W1:Y:S02]  /*e6a0*/  SYNCS.PHASECHK.TRANS64.TRYWAIT P1, [R14+URZ+0xa0], R5 ;  /* 0x0000a0050e0075a7 */ /* 0x001064000802017f */
[----:B-1----:R-:W-:Y:S05]  /*e6b0*/  @!P1 NANOSLEEP.SYNCS 0x989680 ;  /* 0x009896800000995d */ /* 0x002fea0003900000 */
[----:B------:R-:W1:Y:S02]  /*e6c0*/  @!P1 SYNCS.PHASECHK.TRANS64 P1, [R14+URZ+0xa0], R5 ;  /* 0x0000a0050e0095a7 */ /* 0x000e64000802007f */
[----:B-1----:R-:W-:Y:S05]  /*e6d0*/  @!P1 BRA `(.L_x_357) ;  /* 0xfffffffc00f09947 */ /* 0x002fea000383ffff */
[----:B------:R-:W-:Y:S05]  /*e6e0*/  BRA `(.L_x_393) ;  /* 0xffffffe8002c7947 */ /* 0x000fea000383ffff */
.L_x_366:
[----:B------:R-:W-:Y:S01]  /*e6f0*/  BSSY B0, `(.L_x_394) ;  /* 0x0000006000007945 */ /* 0x000fe20003800000 */
[----:B------:R-:W-:-:S07]  /*e700*/  IMAD.MOV.U32 R15, RZ, RZ, -0x1 ;  /* 0xffffffffff0f7424 */ /* 0x000fce00078e00ff */
[----:B------:R-:W-:Y:S05]  /*e710*/  WARPSYNC.COLLECTIVE R15, `(.L_x_395) ;  /* 0x000000000f0c7348 */ /* 0x000fea0003c00000 */
[----:B------:R-:W-:Y:S02]  /*e720*/  ELECT P6, UR62, PT ;  /* 0x00000000003e782f */ /* 0x000fe400038c0000 */
[----:B------:R-:W-:Y:S01]  /*e730*/  MOV R14, UR62 ;  /* 0x0000003e000e7c02 */ /* 0x000fe20008000f00 */
[----:B------:R-:W-:Y:S10]  /*e740*/  ENDCOLLECTIVE ;  /* 0x000000000000791b */ /* 0x000ff40003800000 */
.L_x_395:
[----:B------:R-:W-:Y:S05]  /*e750*/  BSYNC B0 ;  /* 0x0000000000007941 */ /* 0x000fea0003800000 */
.L_x_394:
[----:B------:R-:W-:Y:S05]  /*e760*/  BRA `(.L_x_396) ;  /* 0xfffffff0008c7947 */ /* 0x000fea000383ffff */
.L_x_370:
[----:B0-----:R0:W1:Y:S02]  /*e770*/  SYNCS.PHASECHK.TRANS64.TRYWAIT P0, [R7+URZ], R4 ;  /* 0x00000004070075a7 */ /* 0x001064000800017f */
[----:B-1----:R-:W-:Y:S05]  /*e780*/  @!P0 NANOSLEEP.SYNCS 0x989680 ;  /* 0x009896800000895d */ /* 0x002fea0003900000 */
[----:B------:R-:W1:Y:S02]  /*e790*/  @!P0 SYNCS.PHASECHK.TRANS64 P0, [R7+URZ], R4 ;  /* 0x00000004070085a7 */ /* 0x000e64000800007f */
[----:B-1----:R-:W-:Y:S05]  /*e7a0*/  @!P0 BRA `(.L_x_370) ;  /* 0xfffffffc00f08947 */ /* 0x002fea000383ffff */
[----:B------:R-:W-:Y:S05]  /*e7b0*/  BRA `(.L_x_397) ;  /* 0xfffffff000cc7947 */ /* 0x000fea000383ffff */
.L_x_371:
[----:B0-----:R0:W1:Y:S02]  /*e7c0*/  SYNCS.PHASECHK.TRANS64.TRYWAIT P0, [R8+URZ], R5 ;  /* 0x00000005080075a7 */ /* 0x001064000800017f */
[----:B-1----:R-:W-:Y:S05]  /*e7d0*/  @!P0 NANOSLEEP.SYNCS 0x989680 ;  /* 0x009896800000895d */ /* 0x002fea0003900000 */
[----:B------:R-:W1:Y:S02]  /*e7e0*/  @!P0 SYNCS.PHASECHK.TRANS64 P0, [R8+URZ], R5 ;  /* 0x00000005080085a7 */ /* 0x000e64000800007f */
[----:B-1----:R-:W-:Y:S05]  /*e7f0*/  @!P0 BRA `(.L_x_371) ;  /* 0xfffffffc00f08947 */ /* 0x002fea000383ffff */
[----:B------:R-:W-:Y:S05]  /*e800*/  BRA `(.L_x_398) ;  /* 0xfffffff000dc7947 */ /* 0x000fea000383ffff */
.L_x_372:
[----:B0-----:R0:W1:Y:S02]  /*e810*/  SYNCS.PHASECHK.TRANS64.TRYWAIT P0, [R9+URZ], R4 ;  /* 0x00000004090075a7 */ /* 0x001064000800017f */
[----:B-1----:R-:W-:Y:S05]  /*e820*/  @!P0 NANOSLEEP.SYNCS 0x989680 ;  /* 0x009896800000895d */ /* 0x002fea0003900000 */
[----:B------:R-:W1:Y:S02]  /*e830*/  @!P0 SYNCS.PHASECHK.TRANS64 P0, [R9+URZ], R4 ;  /* 0x00000004090085a7 */ /* 0x000e64000800007f */
[----:B-1----:R-:W-:Y:S05]  /*e840*/  @!P0 BRA `(.L_x_372) ;  /* 0xfffffffc00f08947 */ /* 0x002fea000383ffff */
[----:B------:R-:W-:Y:S05]  /*e850*/  BRA `(.L_x_399) ;  /* 0xfffffff000ec7947 */ /* 0x000fea000383ffff */
.L_x_373:
[----:B0-----:R0:W1:Y:S02]  /*e860*/  SYNCS.PHASECHK.TRANS64.TRYWAIT P0, [R8+URZ], R5 ;  /* 0x00000005080075a7 */ /* 0x001064000800017f */
[----:B-1----:R-:W-:Y:S05]  /*e870*/  @!P0 NANOSLEEP.SYNCS 0x989680 ;  /* 0x009896800000895d */ /* 0x002fea0003900000 */
[----:B------:R-:W1:Y:S02]  /*e880*/  @!P0 SYNCS.PHASECHK.TRANS64 P0, [R8+URZ], R5 ;  /* 0x00000005080085a7 */ /* 0x000e64000800007f */
[----:B-1----:R-:W-:Y:S05]  /*e890*/  @!P0 BRA `(.L_x_373) ;  /* 0xfffffffc00f08947 */ /* 0x002fea000383ffff */
[----:B------:R-:W-:Y:S05]  /*e8a0*/  BRA `(.L_x_400) ;  /* 0xfffffff000fc7947 */ /* 0x000fea000383ffff */
.L_x_374:
[----:B0-----:R0:W1:Y:S02]  /*e8b0*/  SYNCS.PHASECHK.TRANS64.TRYWAIT P0, [R9+URZ], R4 ;  /* 0x00000004090075a7 */ /* 0x001064000800017f */
[----:B-1----:R-:W-:Y:S05]  /*e8c0*/  @!P0 NANOSLEEP.SYNCS 0x989680 ;  /* 0x009896800000895d */ /* 0x002fea0003900000 */
[----:B------:R-:W1:Y:S02]  /*e8d0*/  @!P0 SYNCS.PHASECHK.TRANS64 P0, [R9+URZ], R4 ;  /* 0x00000004090085a7 */ /* 0x000e64000800007f */
[----:B-1----:R-:W-:Y:S05]  /*e8e0*/  @!P0 BRA `(.L_x_374) ;  /* 0xfffffffc00f08947 */ /* 0x002fea000383ffff */
[----:B------:R-:W-:Y:S05]  /*e8f0*/  BRA `(.L_x_401) ;  /* 0xfffffff4000c7947 */ /* 0x000fea000383ffff */
.L_x_375:
[----:B0-----:R0:W1:Y:S02]  /*e900*/  SYNCS.PHASECHK.TRANS64.TRYWAIT P0, [R8+URZ], R5 ;  /* 0x00000005080075a7 */ /* 0x001064000800017f */
[----:B-1----:R-:W-:Y:S05]  /*e910*/  @!P0 NANOSLEEP.SYNCS 0x989680 ;  /* 0x009896800000895d */ /* 0x002fea0003900000 */
[----:B------:R-:W1:Y:S02]  /*e920*/  @!P0 SYNCS.PHASECHK.TRANS64 P0, [R8+URZ], R5 ;  /* 0x00000005080085a7 */ /* 0x000e64000800007f */
[----:B-1----:R-:W-:Y:S05]  /*e930*/  @!P0 BRA `(.L_x_375) ;  /* 0xfffffffc00f08947 */ /* 0x002fea000383ffff */
[----:B------:R-:W-:Y:S05]  /*e940*/  BRA `(.L_x_402) ;  /* 0xfffffff4001c7947 */ /* 0x000fea000383ffff */
.L_x_376:
[----:B0-----:R0:W1:Y:S02]  /*e950*/  SYNCS.PHASECHK.TRANS64.TRYWAIT P0, [R9+URZ], R4 ;  /* 0x00000004090075a7 */ /* 0x001064000800017f */
[----:B-1----:R-:W-:Y:S05]  /*e960*/  @!P0 NANOSLEEP.SYNCS 0x989680 ;  /* 0x009896800000895d */ /* 0x002fea0003900000 */
[----:B------:R-:W1:Y:S02]  /*e970*/  @!P0 SYNCS.PHASECHK.TRANS64 P0, [R9+URZ], R4 ;  /* 0x00000004090085a7 */ /* 0x000e64000800007f */
[----:B-1----:R-:W-:Y:S05]  /*e980*/  @!P0 BRA `(.L_x_376) ;  /* 0xfffffffc00f08947 */ /* 0x002fea000383ffff */
[----:B------:R-:W-:Y:S05]  /*e990*/  BRA `(.L_x_403) ;  /* 0xfffffff4002c7947 */ /* 0x000fea000383ffff */
.L_x_377:
[----:B0-----:R0:W1:Y:S02]  /*e9a0*/  SYNCS.PHASECHK.TRANS64.TRYWAIT P0, [R8+URZ], R5 ;  /* 0x00000005080075a7 */ /* 0x001064000800017f */
[----:B-1----:R-:W-:Y:S05]  /*e9b0*/  @!P0 NANOSLEEP.SYNCS 0x989680 ;  /* 0x009896800000895d */ /* 0x002fea0003900000 */
[----:B------:R-:W1:Y:S02]  /*e9c0*/  @!P0 SYNCS.PHASECHK.TRANS64 P0, [R8+URZ], R5 ;  /* 0x00000005080085a7 */ /* 0x000e64000800007f */
[----:B-1----:R-:W-:Y:S05]  /*e9d0*/  @!P0 BRA `(.L_x_377) ;  /* 0xfffffffc00f08947 */ /* 0x002fea000383ffff */
[----:B------:R-:W-:Y:S05]  /*e9e0*/  BRA `(.L_x_404) ;  /* 0xfffffff4003c7947 */ /* 0x000fea000383ffff */
.L_x_378:
[----:B0-----:R0:W1:Y:S02]  /*e9f0*/  SYNCS.PHASECHK.TRANS64.TRYWAIT P0, [R9+URZ], R4 ;  /* 0x00000004090075a7 */ /* 0x001064000800017f */
[----:B-1----:R-:W-:Y:S05]  /*ea00*/  @!P0 NANOSLEEP.SYNCS 0x989680 ;  /* 0x009896800000895d */ /* 0x002fea0003900000 */
[----:B------:R-:W1:Y:S02]  /*ea10*/  @!P0 SYNCS.PHASECHK.TRANS64 P0, [R9+URZ], R4 ;  /* 0x00000004090085a7 */ /* 0x000e64000800007f */
[----:B-1----:R-:W-:Y:S05]  /*ea20*/  @!P0 BRA `(.L_x_378) ;  /* 0xfffffffc00f08947 */ /* 0x002fea000383ffff */
[----:B------:R-:W-:Y:S05]  /*ea30*/  BRA `(.L_x_405) ;  /* 0xfffffff4004c7947 */ /* 0x000fea000383ffff */
.L_x_379:
[----:B0-----:R0:W1:Y:S02]  /*ea40*/  SYNCS.PHASECHK.TRANS64.TRYWAIT P0, [R8+URZ], R5 ;  /* 0x00000005080075a7 */ /* 0x001064000800017f */
[----:B-1----:R-:W-:Y:S05]  /*ea50*/  @!P0 NANOSLEEP.SYNCS 0x989680 ;  /* 0x009896800000895d */ /* 0x002fea0003900000 */
[----:B------:R-:W1:Y:S02]  /*ea60*/  @!P0 SYNCS.PHASECHK.TRANS64 P0, [R8+URZ], R5 ;  /* 0x00000005080085a7 */ /* 0x000e64000800007f */
[----:B-1----:R-:W-:Y:S05]  /*ea70*/  @!P0 BRA `(.L_x_379) ;  /* 0xfffffffc00f08947 */ /* 0x002fea000383ffff */
[----:B------:R-:W-:Y:S05]  /*ea80*/  BRA `(.L_x_406) ;  /* 0xfffffff4005c7947 */ /* 0x000fea000383ffff */
.L_x_380:
[----:B0-----:R0:W1:Y:S02]  /*ea90*/  SYNCS.PHASECHK.TRANS64.TRYWAIT P0, [R9+URZ], R4 ;  /* 0x00000004090075a7 */ /* 0x001064000800017f */
[----:B-1----:R-:W-:Y:S05]  /*eaa0*/  @!P0 NANOSLEEP.SYNCS 0x989680 ;  /* 0x009896800000895d */ /* 0x002fea0003900000 */
[----:B------:R-:W1:Y:S02]  /*eab0*/  @!P0 SYNCS.PHASECHK.TRANS64 P0, [R9+URZ], R4 ;  /* 0x00000004090085a7 */ /* 0x000e64000800007f */
[----:B-1----:R-:W-:Y:S05]  /*eac0*/  @!P0 BRA `(.L_x_380) ;  /* 0xfffffffc00f08947 */ /* 0x002fea000383ffff */
[----:B------:R-:W-:Y:S05]  /*ead0*/  BRA `(.L_x_407) ;  /* 0xfffffff4006c7947 */ /* 0x000fea000383ffff */
.L_x_381:
[----:B0-----:R0:W1:Y:S02]  /*eae0*/  SYNCS.PHASECHK.TRANS64.TRYWAIT P0, [R8+URZ], R5 ;  /* 0x00000005080075a7 */ /* 0x001064000800017f */
[----:B-1----:R-:W-:Y:S05]  /*eaf0*/  @!P0 NANOSLEEP.SYNCS 0x989680 ;  /* 0x009896800000895d */ /* 0x002fea0003900000 */
[----:B------:R-:W1:Y:S02]  /*eb00*/  @!P0 SYNCS.PHASECHK.TRANS64 P0, [R8+URZ], R5 ;  /* 0x00000005080085a7 */ /* 0x000e64000800007f */
[----:B-1----:R-:W-:Y:S05]  /*eb10*/  @!P0 BRA `(.L_x_381) ;  /* 0xfffffffc00f08947 */ /* 0x002fea000383ffff */
[----:B------:R-:W-:Y:S05]  /*eb20*/  BRA `(.L_x_408) ;  /* 0xfffffff4007c7947 */ /* 0x000fea000383ffff */
.L_x_382:
[----:B0-----:R0:W1:Y:S02]  /*eb30*/  SYNCS.PHASECHK.TRANS64.TRYWAIT P0, [R9+URZ], R4 ;  /* 0x00000004090075a7 */ /* 0x001064000800017f */
[----:B-1----:R-:W-:Y:S05]  /*eb40*/  @!P0 NANOSLEEP.SYNCS 0x989680 ;  /* 0x009896800000895d */ /* 0x002fea0003900000 */
[----:B------:R-:W1:Y:S02]  /*eb50*/  @!P0 SYNCS.PHASECHK.TRANS64 P0, [R9+URZ], R4 ;  /* 0x00000004090085a7 */ /* 0x000e64000800007f */
[----:B-1----:R-:W-:Y:S05]  /*eb60*/  @!P0 BRA `(.L_x_382) ;  /* 0xfffffffc00f08947 */ /* 0x002fea000383ffff */
[----:B------:R-:W-:Y:S05]  /*eb70*/  BRA `(.L_x_409) ;  /* 0xfffffff4008c7947 */ /* 0x000fea000383ffff */
.L_x_383:
[----:B0-----:R0:W1:Y:S02]  /*eb80*/  SYNCS.PHASECHK.TRANS64.TRYWAIT P0, [R8+URZ], R5 ;  /* 0x00000005080075a7 */ /* 0x001064000800017f */
[----:B-1----:R-:W-:Y:S05]  /*eb90*/  @!P0 NANOSLEEP.SYNCS 0x989680 ;  /* 0x009896800000895d */ /* 0x002fea0003900000 */
[----:B------:R-:W1:Y:S02]  /*eba0*/  @!P0 SYNCS.PHASECHK.TRANS64 P0, [R8+URZ], R5 ;  /* 0x00000005080085a7 */ /* 0x000e64000800007f */
[----:B-1----:R-:W-:Y:S05]  /*ebb0*/  @!P0 BRA `(.L_x_383) ;  /* 0xfffffffc00f08947 */ /* 0x002fea000383ffff */
[----:B------:R-:W-:Y:S05]  /*ebc0*/  BRA `(.L_x_410) ;  /* 0xfffffff4009c7947 */ /* 0x000fea000383ffff */
.L_x_384:
[----:B0-----:R0:W1:Y:S02]  /*ebd0*/  SYNCS.PHASECHK.TRANS64.TRYWAIT P0, [R9+URZ], R4 ;  /* 0x00000004090075a7 */ /* 0x001064000800017f */
[----:B-1----:R-:W-:Y:S05]  /*ebe0*/  @!P0 NANOSLEEP.SYNCS 0x989680 ;  /* 0x009896800000895d */ /* 0x002fea0003900000 */
[----:B------:R-:W1:Y:S02]  /*ebf0*/  @!P0 SYNCS.PHASECHK.TRANS64 P0, [R9+URZ], R4 ;  /* 0x00000004090085a7 */ /* 0x000e64000800007f */
[----:B-1----:R-:W-:Y:S05]  /*ec00*/  @!P0 BRA `(.L_x_384) ;  /* 0xfffffffc00f08947 */ /* 0x002fea000383ffff */
[----:B------:R-:W-:Y:S05]  /*ec10*/  BRA `(.L_x_411) ;  /* 0xfffffff400ac7947 */ /* 0x000fea000383ffff */
.L_x_385:
[----:B0-----:R0:W1:Y:S02]  /*ec20*/  SYNCS.PHASECHK.TRANS64.TRYWAIT P0, [R8+URZ], R5 ;  /* 0x00000005080075a7 */ /* 0x001064000800017f */
[----:B-1----:R-:W-:Y:S05]  /*ec30*/  @!P0 NANOSLEEP.SYNCS 0x989680 ;  /* 0x009896800000895d */ /* 0x002fea0003900000 */
[----:B------:R-:W1:Y:S02]  /*ec40*/  @!P0 SYNCS.PHASECHK.TRANS64 P0, [R8+URZ], R5 ;  /* 0x00000005080085a7 */ /* 0x000e64000800007f */
[----:B-1----:R-:W-:Y:S05]  /*ec50*/  @!P0 BRA `(.L_x_385) ;  /* 0xfffffffc00f08947 */ /* 0x002fea000383ffff */
[----:B------:R-:W-:Y:S05]  /*ec60*/  BRA `(.L_x_412) ;  /* 0xfffffff400bc7947 */ /* 0x000fea000383ffff */
.L_x_386:
[----:B0-----:R0:W1:Y:S02]  /*ec70*/  SYNCS.PHASECHK.TRANS64.TRYWAIT P0, [R9+URZ], R4 ;  /* 0x00000004090075a7 */ /* 0x001064000800017f */
[----:B-1----:R-:W-:Y:S05]  /*ec80*/  @!P0 NANOSLEEP.SYNCS 0x989680 ;  /* 0x009896800000895d */ /* 0x002fea0003900000 */
[----:B------:R-:W1:Y:S02]  /*ec90*/  @!P0 SYNCS.PHASECHK.TRANS64 P0, [R9+URZ], R4 ;  /* 0x00000004090085a7 */ /* 0x000e64000800007f */
[----:B-1----:R-:W-:Y:S05]  /*eca0*/  @!P0 BRA `(.L_x_386) ;  /* 0xfffffffc00f08947 */ /* 0x002fea000383ffff */
[----:B------:R-:W-:Y:S05]  /*ecb0*/  BRA `(.L_x_413) ;  /* 0xfffffff400cc7947 */ /* 0x000fea000383ffff */
.L_x_387:
[----:B0-----:R0:W1:Y:S02]  /*ecc0*/  SYNCS.PHASECHK.TRANS64.TRYWAIT P0, [R8+URZ], R5 ;  /* 0x00000005080075a7 */ /* 0x001064000800017f */
[----:B-1----:R-:W-:Y:S05]  /*ecd0*/  @!P0 NANOSLEEP.SYNCS 0x989680 ;  /* 0x009896800000895d */ /* 0x002fea0003900000 */
[----:B------:R-:W1:Y:S02]  /*ece0*/  @!P0 SYNCS.PHASECHK.TRANS64 P0, [R8+URZ], R5 ;  /* 0x00000005080085a7 */ /* 0x000e64000800007f */
[----:B-1----:R-:W-:Y:S05]  /*ecf0*/  @!P0 BRA `(.L_x_387) ;  /* 0xfffffffc00f08947 */ /* 0x002fea000383ffff */
[----:B------:R-:W-:Y:S05]  /*ed00*/  BRA `(.L_x_414) ;  /* 0xfffffff400dc7947 */ /* 0x000fea000383ffff */
.L_x_388:
[----:B-1----:R1:W2:Y:S02]  /*ed10*/  SYNCS.PHASECHK.TRANS64.TRYWAIT P0, [R11+URZ], R6 ;  /* 0x000000060b0075a7 */ /* 0x0022a4000800017f */
[----:B--2---:R-:W-:Y:S05]  /*ed20*/  @!P0 NANOSLEEP.SYNCS 0x989680 ;  /* 0x009896800000895d */ /* 0x004fea0003900000 */
[----:B------:R-:W2:Y:S02]  /*ed30*/  @!P0 SYNCS.PHASECHK.TRANS64 P0, [R11+URZ], R6 ;  /* 0x000000060b0085a7 */ /* 0x000ea4000800007f */
[----:B--2---:R-:W-:Y:S05]  /*ed40*/  @!P0 BRA `(.L_x_388) ;  /* 0xfffffffc00f08947 */ /* 0x004fea000383ffff */
[----:B------:R-:W-:Y:S05]  /*ed50*/  BRA `(.L_x_415) ;  /* 0xfffffff400e47947 */ /* 0x000fea000383ffff */
.L_x_416:
[----:B------:R-:W-:-:S00]  /*ed60*/  BRA `(.L_x_416) ;  /* 0xfffffffc00fc7947 */ /* 0x000fc0000383ffff */
[----:B------:R-:W-:-:S00]  /*ed70*/  NOP ;  /* 0x0000000000007918 */ /* 0x000fc00000000000 */
        /* <DEDUP_REMOVED lines=8> */
.L_x_417:


//--------------------- .nv.global.init           --------------------------
	.section	.nv.global.init,"aw",@progbits
.nv.global.init:
	.type		$str$22,@object
	.size		$str$22,($str$23 - $str$22)
$str$22:
        /*0000*/ 	.byte	0x6b, 0x5f, 0x74, 0x69, 0x6c, 0x65, 0x5f, 0x63, 0x6f, 0x75, 0x6e, 0x74, 0x20, 0x3e, 0x3d, 0x20
        /*0010*/ 	.byte	0x31, 0x00
	.type		$str$23,@object
	.size		$str$23,(__unnamed_1 - $str$23)
$str$23:
        /*0012*/ 	.byte	0x2f, 0x74, 0x6d, 0x70, 0x2f, 0x63, 0x75, 0x74, 0x6c, 0x61, 0x73, 0x73, 0x5f, 0x73, 0x77, 0x65
        /*0022*/ 	.byte	0x65, 0x70, 0x5f, 0x73, 0x72, 0x63, 0x2f, 0x69, 0x6e, 0x63, 0x6c, 0x75, 0x64, 0x65, 0x2f, 0x63
        /*0032*/ 	.byte	0x75, 0x74, 0x6c, 0x61, 0x73, 0x73, 0x2f, 0x67, 0x65, 0x6d, 0x6d, 0x2f, 0x63, 0x6f, 0x6c, 0x6c
        /*0042*/ 	.byte	0x65, 0x63, 0x74, 0x69, 0x76, 0x65, 0x2f, 0x73, 0x6d, 0x39, 0x30, 0x5f, 0x6d, 0x6d, 0x61, 0x5f
        /*0052*/ 	.byte	0x74, 0x6d, 0x61, 0x5f, 0x67, 0x6d, 0x6d, 0x61, 0x5f, 0x73, 0x73, 0x5f, 0x77, 0x61, 0x72, 0x70
        /*0062*/ 	.byte	0x73, 0x70, 0x65, 0x63, 0x69, 0x61, 0x6c, 0x69, 0x7a, 0x65, 0x64, 0x2e, 0x68, 0x70, 0x70, 0x00
	.type		__unnamed_1,@object
	.size		__unnamed_1,(.L_0 - __unnamed_1)
__unnamed_1:
        /*0072*/ 	.byte	0x76, 0x6f, 0x69, 0x64, 0x20, 0x63, 0x75, 0x74, 0x6c, 0x61, 0x73, 0x73, 0x3a, 0x3a, 0x67, 0x65
        /* <DEDUP_REMOVED lines=179> */
        /*0bb2*/ 	.byte	0x65, 0x3a, 0x3a, 0x69, 0x64, 0x65, 0x6e, 0x74, 0x69, 0x74, 0x79, 0x5d, 0x00
.L_0:


//--------------------- .nv.shared._ZN7cutlass13device_kernelINS_4gemm6kernel13GemmUniversalIN4cute5tupleIJiiiiEEENS1_10collective13CollectiveMmaINS1_34MainloopSm90TmaGmmaWarpSpecializedILi20ENS5_IJNS4_1CILi1EEESB_SB_EEENS1_35KernelTmaWarpSpecializedCooperativeEEENS5_IJNSA_ILi192EEENSA_ILi160EEENSA_ILi16EEEEEENS_6half_tENS5_IJlSB_lEEESJ_SK_NS4_8TiledMMAINS4_8MMA_AtomIJNS4_4SM904GMMA25MMA_64x32x16_F32F16F16_SSILNSO_5MajorE0ELSQ_0ELNSO_7ScaleInE1ELSR_1EEEEEENS4_6LayoutINS5_IJNSA_ILi2EEESB_SB_EEENS5_IJSB_NSA_ILi0EEESX_EEEEENS5_IJNS4_10UnderscoreES10_S10_EEEEENS4_13SM90_TMA_LOADENS4_14ComposedLayoutINS4_7SwizzleILi1ELi4ELi3EEENS4_18smem_ptr_flag_bitsILi16EEENSU_INS5_IJNSA_ILi8EEESH_EEENS5_IJSH_SB_EEEEEEEvNS4_8identityES13_S1D_vS1E_EENS_8epilogue10collective6detail29Sm90TmaWarpSpecializedAdapterINS1H_15DefaultEpilogueISJ_SK_SK_NS1G_6thread17LinearCombinationISJ_Li1EffLNS1L_9ScaleType4KindE0ELNS_15FloatRoundStyleE2ESJ_EENS1_15EpilogueDefaultEEEEEvvEEEEvNT_6ParamsE --------------------------
	.section	.nv.shared._ZN7cutlass13device_kernelINS_4gemm6kernel13GemmUniversalIN4cute5tupleIJiiiiEEENS1_10collective13CollectiveMmaINS1_34MainloopSm90TmaGmmaWarpSpecializedILi20ENS5_IJNS4_1CILi1EEESB_SB_EEENS1_35KernelTmaWarpSpecializedCooperativeEEENS5_IJNSA_ILi192EEENSA_ILi160EEENSA_ILi16EEEEEENS_6half_tENS5_IJlSB_lEEESJ_SK_NS4_8TiledMMAINS4_8MMA_AtomIJNS4_4SM904GMMA25MMA_64x32x16_F32F16F16_SSILNSO_5MajorE0ELSQ_0ELNSO_7ScaleInE1ELSR_1EEEEEENS4_6LayoutINS5_IJNSA_ILi2EEESB_SB_EEENS5_IJSB_NSA_ILi0EEESX_EEEEENS5_IJNS4_10UnderscoreES10_S10_EEEEENS4_13SM90_TMA_LOADENS4_14ComposedLayoutINS4_7SwizzleILi1ELi4ELi3EEENS4_18smem_ptr_flag_bitsILi16EEENSU_INS5_IJNSA_ILi8EEESH_EEENS5_IJSH_SB_EEEEEEEvNS4_8identityES13_S1D_vS1E_EENS_8epilogue10collective6detail29Sm90TmaWarpSpecializedAdapterINS1H_15DefaultEpilogueISJ_SK_SK_NS1G_6thread17LinearCombinationISJ_Li1EffLNS1L_9ScaleType4KindE0ELNS_15FloatRoundStyleE2ESJ_EENS1_15EpilogueDefaultEEEEEvvEEEEvNT_6ParamsE,"aw",@nobits
	.sectionflags	@""
	.align	16
	.zero		1024


//--------------------- .nv.shared.reserved.0     --------------------------
	.section	.nv.shared.reserved.0,"aw",@nobits
	.weak		__nv_reservedSMEM_offset_0_alias
	.size		__nv_reservedSMEM_offset_0_alias, 0, 0
	.other		__nv_reservedSMEM_offset_0_alias,@"STO_CUDA_RESERVED_SHARED STV_DEFAULT"
__nv_reservedSMEM_offset_0_alias:
	.zero		0


//--------------------- .nv.global                --------------------------
	.section	.nv.global,"aw",@nobits
.nv.global:
	.type		_ZN39_INTERNAL_deba26c6_4_k_cu_393f015e_66564cute1_E,@object
	.size		_ZN39_INTERNAL_deba26c6_4_k_cu_393f015e_66564cute1_E,(_ZN39_INTERNAL_deba26c6_4_k_cu_393f015e_66564cuda3std3__45__cpo6cbeginE - _ZN39_INTERNAL_deba26c6_4_k_cu_393f015e_66564cute1_E)
_ZN39_INTERNAL_deba26c6_4_k_cu_393f015e_66564cute1_E:
	.zero		1
	.type		_ZN39_INTERNAL_deba26c6_4_k_cu_393f015e_66564cuda3std3__45__cpo6cbeginE,@object
	.size		_ZN39_INTERNAL_deba26c6_4_k_cu_393f015e_66564cuda3std3__45__cpo6cbeginE,(_ZN39_INTERNAL_deba26c6_4_k_cu_393f015e_66564cuda3std3__48in_placeE - _ZN39_INTERNAL_deba26c6_4_k_cu_393f015e_66564cuda3std3__45__cpo6cbeginE)
_ZN39_INTERNAL_deba26c6_4_k_cu_393f015e_66564cuda3std3__45__cpo6cbeginE:
	.zero		1
	.type		_ZN39_INTERNAL_deba26c6_4_k_cu_393f015e_66564cuda3std3__48in_placeE,@object
	.size		_ZN39_INTERNAL_deba26c6_4_k_cu_393f015e_66564cuda3std3__48in_placeE,(_ZN39_INTERNAL_deba26c6_4_k_cu_393f015e_66564cuda3std6ranges3__45__cpo9iter_moveE - _ZN39_INTERNAL_deba26c6_4_k_cu_393f015e_66564cuda3std3__48in_placeE)
_ZN39_INTERNAL_deba26c6_4_k_cu_393f015e_66564cuda3std3__48in_placeE:
	.zero		1
	.type		_ZN39_INTERNAL_deba26c6_4_k_cu_393f015e_66564cuda3std6ranges3__45__cpo9iter_moveE,@object
	.size		_ZN39_INTERNAL_deba26c6_4_k_cu_393f015e_66564cuda3std6ranges3__45__cpo9iter_moveE,(_ZN39_INTERNAL_deba26c6_4_k_cu_393f015e_66564cuda3std3__45__cpo5beginE - _ZN39_INTERNAL_deba26c6_4_k_cu_393f015e_66564cuda3std6ranges3__45__cpo9iter_moveE)
_ZN39_INTERNAL_deba26c6_4_k_cu_393f015e_66564cuda3std6ranges3__45__cpo9iter_moveE:
	.zero		1
	.type		_ZN39_INTERNAL_deba26c6_4_k_cu_393f015e_66564cuda3std3__45__cpo5beginE,@object
	.size		_ZN39_INTERNAL_deba26c6_4_k_cu_393f015e_66564cuda3std3__45__cpo5beginE,(_ZN39_INTERNAL_deba26c6_4_k_cu_393f015e_66564cuda3std3__441_GLOBAL__N__deba26c6_4_k_cu_393f015e_66566ignoreE - _ZN39_INTERNAL_deba26c6_4_k_cu_393f015e_66564cuda3std3__45__cpo5beginE)
_ZN39_INTERNAL_deba26c6_4_k_cu_393f015e_66564cuda3std3__45__cpo5beginE:
	.zero		1
	.type		_ZN39_INTERNAL_deba26c6_4_k_cu_393f015e_66564cuda3std3__441_GLOBAL__N__deba26c6_4_k_cu_393f015e_66566ignoreE,@object
	.size		_ZN39_INTERNAL_deba26c6_4_k_cu_393f015e_66564cuda3std3__441_GLOBAL__N__deba26c6_4_k_cu_393f015e_66566ignoreE,(_ZN39_INTERNAL_deba26c6_4_k_cu_393f015e_66564cute7productE - _ZN39_INTERNAL_deba26c6_4_k_cu_393f015e_66564cuda3std3__441_GLOBAL__N__deba26c6_4_k_cu_393f015e_66566ignoreE)
_ZN39_INTERNAL_deba26c6_4_k_cu_393f015e_66564cuda3std3__441_GLOBAL__N__deba26c6_4_k_cu_393f015e_66566ignoreE:
	.zero		1
	.type		_ZN39_INTERNAL_deba26c6_4_k_cu_393f015e_66564cute7productE,@object
	.size		_ZN39_INTERNAL_deba26c6_4_k_cu_393f015e_66564cute7productE,(_ZN39_INTERNAL_deba26c6_4_k_cu_393f015e_66564cuda3std3__45__cpo3endE - _ZN39_INTERNAL_deba26c6_4_k_cu_393f015e_66564cute7productE)
_ZN39_INTERNAL_deba26c6_4_k_cu_393f015e_66564cute7productE:
	.zero		1
	.type		_ZN39_INTERNAL_deba26c6_4_k_cu_393f015e_66564cuda3std3__45__cpo3endE,@object
	.size		_ZN39_INTERNAL_deba26c6_4_k_cu_393f015e_66564cuda3std3__45__cpo3endE,(_ZN39_INTERNAL_deba26c6_4_k_cu_393f015e_66564cuda3std3__419piecewise_constructE - _ZN39_INTERNAL_deba26c6_4_k_cu_393f015e_66564cuda3std3__45__cpo3endE)
_ZN39_INTERNAL_deba26c6_4_k_cu_393f015e_66564cuda3std3__45__cpo3endE:
	.zero		1
	.type		_ZN39_INTERNAL_deba26c6_4_k_cu_393f015e_66564cuda3std3__419piecewise_constructE,@object
	.size		_ZN39_INTERNAL_deba26c6_4_k_cu_393f015e_66564cuda3std3__419piecewise_constructE,(_ZN39_INTERNAL_deba26c6_4_k_cu_393f015e_66564cuda3std3__45__cpo4cendE - _ZN39_INTERNAL_deba26c6_4_k_cu_393f015e_66564cuda3std3__419piecewise_constructE)
_ZN39_INTERNAL_deba26c6_4_k_cu_393f015e_66564cuda3std3__419piecewise_constructE:
	.zero		1
	.type		_ZN39_INTERNAL_deba26c6_4_k_cu_393f015e_66564cuda3std3__45__cpo4cendE,@object
	.size		_ZN39_INTERNAL_deba26c6_4_k_cu_393f015e_66564cuda3std3__45__cpo4cendE,(_ZN39_INTERNAL_deba26c6_4_k_cu_393f015e_66564cuda3std6ranges3__45__cpo4swapE - _ZN39_INTERNAL_deba26c6_4_k_cu_393f015e_66564cuda3std3__45__cpo4cendE)
_ZN39_INTERNAL_deba26c6_4_k_cu_393f015e_66564cuda3std3__45__cpo4cendE:
	.zero		1
	.type		_ZN39_INTERNAL_deba26c6_4_k_cu_393f015e_66564cuda3std6ranges3__45__cpo4swapE,@object
	.size		_ZN39_INTERNAL_deba26c6_4_k_cu_393f015e_66564cuda3std6ranges3__45__cpo4swapE,(.L_8 - _ZN39_INTERNAL_deba26c6_4_k_cu_393f015e_66564cuda3std6ranges3__45__cpo4swapE)
_ZN39_INTERNAL_deba26c6_4_k_cu_393f015e_66564cuda3std6ranges3__45__cpo4swapE:
	.zero		1
.L_8:


//--------------------- .nv.constant0._ZN7cutlass13device_kernelINS_4gemm6kernel13GemmUniversalIN4cute5tupleIJiiiiEEENS1_10collective13CollectiveMmaINS1_34MainloopSm90TmaGmmaWarpSpecializedILi20ENS5_IJNS4_1CILi1EEESB_SB_EEENS1_35KernelTmaWarpSpecializedCooperativeEEENS5_IJNSA_ILi192EEENSA_ILi160EEENSA_ILi16EEEEEENS_6half_tENS5_IJlSB_lEEESJ_SK_NS4_8TiledMMAINS4_8MMA_AtomIJNS4_4SM904GMMA25MMA_64x32x16_F32F16F16_SSILNSO_5MajorE0ELSQ_0ELNSO_7ScaleInE1ELSR_1EEEEEENS4_6LayoutINS5_IJNSA_ILi2EEESB_SB_EEENS5_IJSB_NSA_ILi0EEESX_EEEEENS5_IJNS4_10UnderscoreES10_S10_EEEEENS4_13SM90_TMA_LOADENS4_14ComposedLayoutINS4_7SwizzleILi1ELi4ELi3EEENS4_18smem_ptr_flag_bitsILi16EEENSU_INS5_IJNSA_ILi8EEESH_EEENS5_IJSH_SB_EEEEEEEvNS4_8identityES13_S1D_vS1E_EENS_8epilogue10collective6detail29Sm90TmaWarpSpecializedAdapterINS1H_15DefaultEpilogueISJ_SK_SK_NS1G_6thread17LinearCombinationISJ_Li1EffLNS1L_9ScaleType4KindE0ELNS_15FloatRoundStyleE2ESJ_EENS1_15EpilogueDefaultEEEEEvvEEEEvNT_6ParamsE --------------------------
	.section	.nv.constant0._ZN7cutlass13device_kernelINS_4gemm6kernel13GemmUniversalIN4cute5tupleIJiiiiEEENS1_10collective13CollectiveMmaINS1_34MainloopSm90TmaGmmaWarpSpecializedILi20ENS5_IJNS4_1CILi1EEESB_SB_EEENS1_35KernelTmaWarpSpecializedCooperativeEEENS5_IJNSA_ILi192EEENSA_ILi160EEENSA_ILi16EEEEEENS_6half_tENS5_IJlSB_lEEESJ_SK_NS4_8TiledMMAINS4_8MMA_AtomIJNS4_4SM904GMMA25MMA_64x32x16_F32F16F16_SSILNSO_5MajorE0ELSQ_0ELNSO_7ScaleInE1ELSR_1EEEEEENS4_6LayoutINS5_IJNSA_ILi2EEESB_SB_EEENS5_IJSB_NSA_ILi0EEESX_EEEEENS5_IJNS4_10UnderscoreES10_S10_EEEEENS4_13SM90_TMA_LOADENS4_14ComposedLayoutINS4_7SwizzleILi1ELi4ELi3EEENS4_18smem_ptr_flag_bitsILi16EEENSU_INS5_IJNSA_ILi8EEESH_EEENS5_IJSH_SB_EEEEEEEvNS4_8identityES13_S1D_vS1E_EENS_8epilogue10collective6detail29Sm90TmaWarpSpecializedAdapterINS1H_15DefaultEpilogueISJ_SK_SK_NS1G_6thread17LinearCombinationISJ_Li1EffLNS1L_9ScaleType4KindE0ELNS_15FloatRoundStyleE2ESJ_EENS1_15EpilogueDefaultEEEEEvvEEEEvNT_6ParamsE,"a",@progbits
	.sectionflags	@""
	.align	4
.nv.constant0._ZN7cutlass13device_kernelINS_4gemm6kernel13GemmUniversalIN4cute5tupleIJiiiiEEENS1_10collective13CollectiveMmaINS1_34MainloopSm90TmaGmmaWarpSpecializedILi20ENS5_IJNS4_1CILi1EEESB_SB_EEENS1_35KernelTmaWarpSpecializedCooperativeEEENS5_IJNSA_ILi192EEENSA_ILi160EEENSA_ILi16EEEEEENS_6half_tENS5_IJlSB_lEEESJ_SK_NS4_8TiledMMAINS4_8MMA_AtomIJNS4_4SM904GMMA25MMA_64x32x16_F32F16F16_SSILNSO_5MajorE0ELSQ_0ELNSO_7ScaleInE1ELSR_1EEEEEENS4_6LayoutINS5_IJNSA_ILi2EEESB_SB_EEENS5_IJSB_NSA_ILi0EEESX_EEEEENS5_IJNS4_10UnderscoreES10_S10_EEEEENS4_13SM90_TMA_LOADENS4_14ComposedLayoutINS4_7SwizzleILi1ELi4ELi3EEENS4_18smem_ptr_flag_bitsILi16EEENSU_INS5_IJNSA_ILi8EEESH_EEENS5_IJSH_SB_EEEEEEEvNS4_8identityES13_S1D_vS1E_EENS_8epilogue10collective6detail29Sm90TmaWarpSpecializedAdapterINS1H_15DefaultEpilogueISJ_SK_SK_NS1G_6thread17LinearCombinationISJ_Li1EffLNS1L_9ScaleType4KindE0ELNS_15FloatRoundStyleE2ESJ_EENS1_15EpilogueDefaultEEEEEvvEEEEvNT_6ParamsE:
	.zero		1664


//--------------------- SYMBOLS --------------------------

	.type		.nv.reservedSmem.offset0,@object
	.size		.nv.reservedSmem.offset0,0x4
	.type		__assertfail,@function
